	.target	sm_100a

	.elftype	@"ET_EXEC"


//--------------------- .note.nv.tkinfo           --------------------------
	.section	.note.nv.tkinfo,"",@"SHT_NOTE"
	.sectionflags	@"SHF_NOTE_NV_TKINFO"
	.tkinfo
        /*0018*/ 	.word	0x00000002
        /*0030*/ 	.string	""
        /*0030*/ 	.string	"ptxas"
        /*0030*/ 	.string	"Cuda compilation tools, release 13.0, V13.0.88"
        /*0030*/ 	.string	"Build cuda_13.0.r13.0/compiler.36424714_0"
        /*0030*/ 	.string	"-arch sm_100a -m 64 "



//--------------------- .note.nv.cuinfo           --------------------------
	.section	.note.nv.cuinfo,"",@"SHT_NOTE"
	.sectionflags	@"SHF_NOTE_NV_CUINFO"
        /*0018*/ 	.short	0x0002
        /*001a*/ 	.short	0x0064
        /*001c*/ 	.short	0x0082
	.zero		2


//--------------------- .nv.info                  --------------------------
	.section	.nv.info,"",@"SHT_CUDA_INFO"
	.align	4


	//----- nvinfo : EIATTR_REGCOUNT
	.align		4
        /*0000*/ 	.byte	0x04, 0x2f
        /*0002*/ 	.short	(.L_12 - .L_11)
	.align		4
.L_11:
        /*0004*/ 	.word	index@(_ZN7cutlass13device_kernelIN5flash11enable_sm90INS1_16FlashAttnFwdSm90INS1_25CollectiveMainloopFwdSm90ILi2EN4cute5tupleIJNS5_1CILi1EEES8_S8_EEENS6_IJNS7_ILi128EEENS7_ILi96EEENS7_ILi192EEEEEELi128ENS_10bfloat16_tEfNS_4arch4Sm90ELb1ELb0ELb0ELb1ELb1ELb1ELb0ELb1ELb1ELb1ELb1ELb0EEENS1_21CollectiveEpilogueFwdINS6_IJSA_SA_SB_EEES9_SE_SG_Li256ELb1ELb1ELb1ELb0EEENS1_36VarlenDynamicPersistentTileSchedulerILi128ELi96ELi256ELi128ELb1ELb1ELb1ELb1ELb1ELb1EEEEEEEEEvNT_6ParamsE)
        /*0008*/ 	.word	0x00000004


	//----- nvinfo : EIATTR_FRAME_SIZE
	.align		4
.L_12:
        /*000c*/ 	.byte	0x04, 0x11
        /*000e*/ 	.short	(.L_14 - .L_13)
	.align		4
.L_13:
        /*0010*/ 	.word	index@(_ZN7cutlass13device_kernelIN5flash11enable_sm90INS1_16FlashAttnFwdSm90INS1_25CollectiveMainloopFwdSm90ILi2EN4cute5tupleIJNS5_1CILi1EEES8_S8_EEENS6_IJNS7_ILi128EEENS7_ILi96EEENS7_ILi192EEEEEELi128ENS_10bfloat16_tEfNS_4arch4Sm90ELb1ELb0ELb0ELb1ELb1ELb1ELb0ELb1ELb1ELb1ELb1ELb0EEENS1_21CollectiveEpilogueFwdINS6_IJSA_SA_SB_EEES9_SE_SG_Li256ELb1ELb1ELb1ELb0EEENS1_36VarlenDynamicPersistentTileSchedulerILi128ELi96ELi256ELi128ELb1ELb1ELb1ELb1ELb1ELb1EEEEEEEEEvNT_6ParamsE)
        /*0014*/ 	.word	0x00000000


	//----- nvinfo : EIATTR_REGCOUNT
	.align		4
.L_14:
        /*0018*/ 	.byte	0x04, 0x2f
        /*001a*/ 	.short	(.L_16 - .L_15)
	.align		4
.L_15:
        /*001c*/ 	.word	index@(_ZN7cutlass13device_kernelIN5flash11enable_sm90INS1_16FlashAttnFwdSm90INS1_25CollectiveMainloopFwdSm90ILi2EN4cute5tupleIJNS5_1CILi1EEES8_S8_EEENS6_IJNS7_ILi128EEENS7_ILi96EEENS7_ILi192EEEEEELi128ENS_10bfloat16_tEfNS_4arch4Sm90ELb1ELb0ELb0ELb1ELb1ELb0ELb0ELb1ELb1ELb1ELb1ELb0EEENS1_21CollectiveEpilogueFwdINS6_IJSA_SA_SB_EEES9_SE_SG_Li256ELb1ELb1ELb1ELb0EEENS1_36VarlenDynamicPersistentTileSchedulerILi128ELi96ELi256ELi128ELb1ELb1ELb1ELb1ELb1ELb1EEEEEEEEEvNT_6ParamsE)
        /*0020*/ 	.word	0x00000004


	//----- nvinfo : EIATTR_FRAME_SIZE
	.align		4
.L_16:
        /*0024*/ 	.byte	0x04, 0x11
        /*0026*/ 	.short	(.L_18 - .L_17)
	.align		4
.L_17:
        /*0028*/ 	.word	index@(_ZN7cutlass13device_kernelIN5flash11enable_sm90INS1_16FlashAttnFwdSm90INS1_25CollectiveMainloopFwdSm90ILi2EN4cute5tupleIJNS5_1CILi1EEES8_S8_EEENS6_IJNS7_ILi128EEENS7_ILi96EEENS7_ILi192EEEEEELi128ENS_10bfloat16_tEfNS_4arch4Sm90ELb1ELb0ELb0ELb1ELb1ELb0ELb0ELb1ELb1ELb1ELb1ELb0EEENS1_21CollectiveEpilogueFwdINS6_IJSA_SA_SB_EEES9_SE_SG_Li256ELb1ELb1ELb1ELb0EEENS1_36VarlenDynamicPersistentTileSchedulerILi128ELi96ELi256ELi128ELb1ELb1ELb1ELb1ELb1ELb1EEEEEEEEEvNT_6ParamsE)
        /*002c*/ 	.word	0x00000000


	//----- nvinfo : EIATTR_REGCOUNT
	.align		4
.L_18:
        /*0030*/ 	.byte	0x04, 0x2f
        /*0032*/ 	.short	(.L_20 - .L_19)
	.align		4
.L_19:
        /*0034*/ 	.word	index@(_ZN7cutlass13device_kernelIN5flash11enable_sm90INS1_16FlashAttnFwdSm90INS1_25CollectiveMainloopFwdSm90ILi2EN4cute5tupleIJNS5_1CILi1EEES8_S8_EEENS6_IJNS7_ILi128EEENS7_ILi96EEENS7_ILi192EEEEEELi128ENS_10bfloat16_tEfNS_4arch4Sm90ELb1ELb0ELb0ELb0ELb1ELb0ELb0ELb1ELb1ELb1ELb1ELb0EEENS1_21CollectiveEpilogueFwdINS6_IJSA_SA_SB_EEES9_SE_SG_Li256ELb0ELb1ELb1ELb0EEENS1_19SingleTileSchedulerILb0ELb1ELb1ELi128EEEEEEEEEvNT_6ParamsE)
        /*0038*/ 	.word	0x00000004


	//----- nvinfo : EIATTR_FRAME_SIZE
	.align		4
.L_20:
        /*003c*/ 	.byte	0x04, 0x11
        /*003e*/ 	.short	(.L_22 - .L_21)
	.align		4
.L_21:
        /*0040*/ 	.word	index@(_ZN7cutlass13device_kernelIN5flash11enable_sm90INS1_16FlashAttnFwdSm90INS1_25CollectiveMainloopFwdSm90ILi2EN4cute5tupleIJNS5_1CILi1EEES8_S8_EEENS6_IJNS7_ILi128EEENS7_ILi96EEENS7_ILi192EEEEEELi128ENS_10bfloat16_tEfNS_4arch4Sm90ELb1ELb0ELb0ELb0ELb1ELb0ELb0ELb1ELb1ELb1ELb1ELb0EEENS1_21CollectiveEpilogueFwdINS6_IJSA_SA_SB_EEES9_SE_SG_Li256ELb0ELb1ELb1ELb0EEENS1_19SingleTileSchedulerILb0ELb1ELb1ELi128EEEEEEEEEvNT_6ParamsE)
        /*0044*/ 	.word	0x00000000


	//----- nvinfo : EIATTR_REGCOUNT
	.align		4
.L_22:
        /*0048*/ 	.byte	0x04, 0x2f
        /*004a*/ 	.short	(.L_24 - .L_23)
	.align		4
.L_23:
        /*004c*/ 	.word	index@(_ZN7cutlass13device_kernelIN5flash11enable_sm90INS1_16FlashAttnFwdSm90INS1_25CollectiveMainloopFwdSm90ILi2EN4cute5tupleIJNS5_1CILi1EEES8_S8_EEENS6_IJNS7_ILi128EEENS7_ILi96EEENS7_ILi192EEEEEELi128ENS_10bfloat16_tEfNS_4arch4Sm90ELb0ELb1ELb0ELb1ELb1ELb1ELb0ELb1ELb1ELb1ELb1ELb0EEENS1_21CollectiveEpilogueFwdINS6_IJSA_SA_SB_EEES9_SE_SG_Li256ELb1ELb1ELb1ELb0EEENS1_36VarlenDynamicPersistentTileSchedulerILi128ELi96ELi256ELi128ELb1ELb1ELb1ELb1ELb0ELb1EEEEEEEEEvNT_6ParamsE)
        /*0050*/ 	.word	0x00000004


	//----- nvinfo : EIATTR_FRAME_SIZE
	.align		4
.L_24:
        /*0054*/ 	.byte	0x04, 0x11
        /*0056*/ 	.short	(.L_26 - .L_25)
	.align		4
.L_25:
        /*0058*/ 	.word	index@(_ZN7cutlass13device_kernelIN5flash11enable_sm90INS1_16FlashAttnFwdSm90INS1_25CollectiveMainloopFwdSm90ILi2EN4cute5tupleIJNS5_1CILi1EEES8_S8_EEENS6_IJNS7_ILi128EEENS7_ILi96EEENS7_ILi192EEEEEELi128ENS_10bfloat16_tEfNS_4arch4Sm90ELb0ELb1ELb0ELb1ELb1ELb1ELb0ELb1ELb1ELb1ELb1ELb0EEENS1_21CollectiveEpilogueFwdINS6_IJSA_SA_SB_EEES9_SE_SG_Li256ELb1ELb1ELb1ELb0EEENS1_36VarlenDynamicPersistentTileSchedulerILi128ELi96ELi256ELi128ELb1ELb1ELb1ELb1ELb0ELb1EEEEEEEEEvNT_6ParamsE)
        /*005c*/ 	.word	0x00000000


	//----- nvinfo : EIATTR_REGCOUNT
	.align		4
.L_26:
        /*0060*/ 	.byte	0x04, 0x2f
        /*0062*/ 	.short	(.L_28 - .L_27)
	.align		4
.L_27:
        /*0064*/ 	.word	index@(_ZN7cutlass13device_kernelIN5flash11enable_sm90INS1_16FlashAttnFwdSm90INS1_25CollectiveMainloopFwdSm90ILi2EN4cute5tupleIJNS5_1CILi1EEES8_S8_EEENS6_IJNS7_ILi128EEENS7_ILi96EEENS7_ILi192EEEEEELi128ENS_10bfloat16_tEfNS_4arch4Sm90ELb0ELb1ELb0ELb1ELb1ELb0ELb0ELb1ELb1ELb1ELb1ELb0EEENS1_21CollectiveEpilogueFwdINS6_IJSA_SA_SB_EEES9_SE_SG_Li256ELb1ELb1ELb1ELb0EEENS1_36VarlenDynamicPersistentTileSchedulerILi128ELi96ELi256ELi128ELb1ELb1ELb1ELb1ELb0ELb1EEEEEEEEEvNT_6ParamsE)
        /*0068*/ 	.word	0x00000004


	//----- nvinfo : EIATTR_FRAME_SIZE
	.align		4
.L_28:
        /*006c*/ 	.byte	0x04, 0x11
        /*006e*/ 	.short	(.L_30 - .L_29)
	.align		4
.L_29:
        /*0070*/ 	.word	index@(_ZN7cutlass13device_kernelIN5flash11enable_sm90INS1_16FlashAttnFwdSm90INS1_25CollectiveMainloopFwdSm90ILi2EN4cute5tupleIJNS5_1CILi1EEES8_S8_EEENS6_IJNS7_ILi128EEENS7_ILi96EEENS7_ILi192EEEEEELi128ENS_10bfloat16_tEfNS_4arch4Sm90ELb0ELb1ELb0ELb1ELb1ELb0ELb0ELb1ELb1ELb1ELb1ELb0EEENS1_21CollectiveEpilogueFwdINS6_IJSA_SA_SB_EEES9_SE_SG_Li256ELb1ELb1ELb1ELb0EEENS1_36VarlenDynamicPersistentTileSchedulerILi128ELi96ELi256ELi128ELb1ELb1ELb1ELb1ELb0ELb1EEEEEEEEEvNT_6ParamsE)
        /*0074*/ 	.word	0x00000000


	//----- nvinfo : EIATTR_REGCOUNT
	.align		4
.L_30:
        /*0078*/ 	.byte	0x04, 0x2f
        /*007a*/ 	.short	(.L_32 - .L_31)
	.align		4
.L_31:
        /*007c*/ 	.word	index@(_ZN7cutlass13device_kernelIN5flash11enable_sm90INS1_16FlashAttnFwdSm90INS1_25CollectiveMainloopFwdSm90ILi2EN4cute5tupleIJNS5_1CILi1EEES8_S8_EEENS6_IJNS7_ILi128EEENS7_ILi96EEENS7_ILi192EEEEEELi128ENS_10bfloat16_tEfNS_4arch4Sm90ELb0ELb1ELb0ELb0ELb1ELb0ELb0ELb1ELb1ELb1ELb1ELb0EEENS1_21CollectiveEpilogueFwdINS6_IJSA_SA_SB_EEES9_SE_SG_Li256ELb0ELb1ELb1ELb0EEENS1_19SingleTileSchedulerILb0ELb1ELb1ELi128EEEEEEEEEvNT_6ParamsE)
        /*0080*/ 	.word	0x00000004


	//----- nvinfo : EIATTR_FRAME_SIZE
	.align		4
.L_32:
        /*0084*/ 	.byte	0x04, 0x11
        /*0086*/ 	.short	(.L_34 - .L_33)
	.align		4
.L_33:
        /*0088*/ 	.word	index@(_ZN7cutlass13device_kernelIN5flash11enable_sm90INS1_16FlashAttnFwdSm90INS1_25CollectiveMainloopFwdSm90ILi2EN4cute5tupleIJNS5_1CILi1EEES8_S8_EEENS6_IJNS7_ILi128EEENS7_ILi96EEENS7_ILi192EEEEEELi128ENS_10bfloat16_tEfNS_4arch4Sm90ELb0ELb1ELb0ELb0ELb1ELb0ELb0ELb1ELb1ELb1ELb1ELb0EEENS1_21CollectiveEpilogueFwdINS6_IJSA_SA_SB_EEES9_SE_SG_Li256ELb0ELb1ELb1ELb0EEENS1_19SingleTileSchedulerILb0ELb1ELb1ELi128EEEEEEEEEvNT_6ParamsE)
        /*008c*/ 	.word	0x00000000


	//----- nvinfo : EIATTR_REGCOUNT
	.align		4
.L_34:
        /*0090*/ 	.byte	0x04, 0x2f
        /*0092*/ 	.short	(.L_36 - .L_35)
	.align		4
.L_35:
        /*0094*/ 	.word	index@(_ZN7cutlass13device_kernelIN5flash11enable_sm90INS1_16FlashAttnFwdSm90INS1_25CollectiveMainloopFwdSm90ILi2EN4cute5tupleIJNS5_1CILi1EEES8_S8_EEENS6_IJNS7_ILi128EEENS7_ILi96EEENS7_ILi192EEEEEELi128ENS_10bfloat16_tEfNS_4arch4Sm90ELb0ELb0ELb0ELb1ELb1ELb1ELb0ELb1ELb1ELb1ELb1ELb0EEENS1_21CollectiveEpilogueFwdINS6_IJSA_SA_SB_EEES9_SE_SG_Li256ELb1ELb1ELb1ELb0EEENS1_36VarlenDynamicPersistentTileSchedulerILi128ELi96ELi256ELi128ELb1ELb1ELb1ELb0ELb1ELb1EEEEEEEEEvNT_6ParamsE)
        /*0098*/ 	.word	0x00000004


	//----- nvinfo : EIATTR_FRAME_SIZE
	.align		4
.L_36:
        /*009c*/ 	.byte	0x04, 0x11
        /*009e*/ 	.short	(.L_38 - .L_37)
	.align		4
.L_37:
        /*00a0*/ 	.word	index@(_ZN7cutlass13device_kernelIN5flash11enable_sm90INS1_16FlashAttnFwdSm90INS1_25CollectiveMainloopFwdSm90ILi2EN4cute5tupleIJNS5_1CILi1EEES8_S8_EEENS6_IJNS7_ILi128EEENS7_ILi96EEENS7_ILi192EEEEEELi128ENS_10bfloat16_tEfNS_4arch4Sm90ELb0ELb0ELb0ELb1ELb1ELb1ELb0ELb1ELb1ELb1ELb1ELb0EEENS1_21CollectiveEpilogueFwdINS6_IJSA_SA_SB_EEES9_SE_SG_Li256ELb1ELb1ELb1ELb0EEENS1_36VarlenDynamicPersistentTileSchedulerILi128ELi96ELi256ELi128ELb1ELb1ELb1ELb0ELb1ELb1EEEEEEEEEvNT_6ParamsE)
        /*00a4*/ 	.word	0x00000000


	//----- nvinfo : EIATTR_REGCOUNT
	.align		4
.L_38:
        /*00a8*/ 	.byte	0x04, 0x2f
        /*00aa*/ 	.short	(.L_40 - .L_39)
	.align		4
.L_39:
        /*00ac*/ 	.word	index@(_ZN7cutlass13device_kernelIN5flash11enable_sm90INS1_16FlashAttnFwdSm90INS1_25CollectiveMainloopFwdSm90ILi2EN4cute5tupleIJNS5_1CILi1EEES8_S8_EEENS6_IJNS7_ILi128EEENS7_ILi96EEENS7_ILi192EEEEEELi128ENS_10bfloat16_tEfNS_4arch4Sm90ELb0ELb0ELb0ELb1ELb1ELb0ELb0ELb1ELb1ELb1ELb1ELb0EEENS1_21CollectiveEpilogueFwdINS6_IJSA_SA_SB_EEES9_SE_SG_Li256ELb1ELb1ELb1ELb0EEENS1_36VarlenDynamicPersistentTileSchedulerILi128ELi96ELi256ELi128ELb1ELb1ELb1ELb0ELb1ELb1EEEEEEEEEvNT_6ParamsE)
        /*00b0*/ 	.word	0x00000004


	//----- nvinfo : EIATTR_FRAME_SIZE
	.align		4
.L_40:
        /*00b4*/ 	.byte	0x04, 0x11
        /*00b6*/ 	.short	(.L_42 - .L_41)
	.align		4
.L_41:
        /*00b8*/ 	.word	index@(_ZN7cutlass13device_kernelIN5flash11enable_sm90INS1_16FlashAttnFwdSm90INS1_25CollectiveMainloopFwdSm90ILi2EN4cute5tupleIJNS5_1CILi1EEES8_S8_EEENS6_IJNS7_ILi128EEENS7_ILi96EEENS7_ILi192EEEEEELi128ENS_10bfloat16_tEfNS_4arch4Sm90ELb0ELb0ELb0ELb1ELb1ELb0ELb0ELb1ELb1ELb1ELb1ELb0EEENS1_21CollectiveEpilogueFwdINS6_IJSA_SA_SB_EEES9_SE_SG_Li256ELb1ELb1ELb1ELb0EEENS1_36VarlenDynamicPersistentTileSchedulerILi128ELi96ELi256ELi128ELb1ELb1ELb1ELb0ELb1ELb1EEEEEEEEEvNT_6ParamsE)
        /*00bc*/ 	.word	0x00000000


	//----- nvinfo : EIATTR_REGCOUNT
	.align		4
.L_42:
        /*00c0*/ 	.byte	0x04, 0x2f
        /*00c2*/ 	.short	(.L_44 - .L_43)
	.align		4
.L_43:
        /*00c4*/ 	.word	index@(_ZN7cutlass13device_kernelIN5flash11enable_sm90INS1_16FlashAttnFwdSm90INS1_25CollectiveMainloopFwdSm90ILi2EN4cute5tupleIJNS5_1CILi1EEES8_S8_EEENS6_IJNS7_ILi128EEENS7_ILi96EEENS7_ILi192EEEEEELi128ENS_10bfloat16_tEfNS_4arch4Sm90ELb0ELb0ELb0ELb0ELb1ELb0ELb0ELb1ELb1ELb1ELb1ELb0EEENS1_21CollectiveEpilogueFwdINS6_IJSA_SA_SB_EEES9_SE_SG_Li256ELb0ELb1ELb1ELb0EEENS1_19SingleTileSchedulerILb0ELb1ELb1ELi128EEEEEEEEEvNT_6ParamsE)
        /*00c8*/ 	.word	0x00000004


	//----- nvinfo : EIATTR_FRAME_SIZE
	.align		4
.L_44:
        /*00cc*/ 	.byte	0x04, 0x11
        /*00ce*/ 	.short	(.L_46 - .L_45)
	.align		4
.L_45:
        /*00d0*/ 	.word	index@(_ZN7cutlass13device_kernelIN5flash11enable_sm90INS1_16FlashAttnFwdSm90INS1_25CollectiveMainloopFwdSm90ILi2EN4cute5tupleIJNS5_1CILi1EEES8_S8_EEENS6_IJNS7_ILi128EEENS7_ILi96EEENS7_ILi192EEEEEELi128ENS_10bfloat16_tEfNS_4arch4Sm90ELb0ELb0ELb0ELb0ELb1ELb0ELb0ELb1ELb1ELb1ELb1ELb0EEENS1_21CollectiveEpilogueFwdINS6_IJSA_SA_SB_EEES9_SE_SG_Li256ELb0ELb1ELb1ELb0EEENS1_19SingleTileSchedulerILb0ELb1ELb1ELi128EEEEEEEEEvNT_6ParamsE)
        /*00d4*/ 	.word	0x00000000


	//----- nvinfo : EIATTR_MIN_STACK_SIZE
	.align		4
.L_46:
        /*00d8*/ 	.byte	0x04, 0x12
        /*00da*/ 	.short	(.L_48 - .L_47)
	.align		4
.L_47:
        /*00dc*/ 	.word	index@(_ZN7cutlass13device_kernelIN5flash11enable_sm90INS1_16FlashAttnFwdSm90INS1_25CollectiveMainloopFwdSm90ILi2EN4cute5tupleIJNS5_1CILi1EEES8_S8_EEENS6_IJNS7_ILi128EEENS7_ILi96EEENS7_ILi192EEEEEELi128ENS_10bfloat16_tEfNS_4arch4Sm90ELb0ELb0ELb0ELb0ELb1ELb0ELb0ELb1ELb1ELb1ELb1ELb0EEENS1_21CollectiveEpilogueFwdINS6_IJSA_SA_SB_EEES9_SE_SG_Li256ELb0ELb1ELb1ELb0EEENS1_19SingleTileSchedulerILb0ELb1ELb1ELi128EEEEEEEEEvNT_6ParamsE)
        /*00e0*/ 	.word	0x00000000


	//----- nvinfo : EIATTR_MIN_STACK_SIZE
	.align		4
.L_48:
        /*00e4*/ 	.byte	0x04, 0x12
        /*00e6*/ 	.short	(.L_50 - .L_49)
	.align		4
.L_49:
        /*00e8*/ 	.word	index@(_ZN7cutlass13device_kernelIN5flash11enable_sm90INS1_16FlashAttnFwdSm90INS1_25CollectiveMainloopFwdSm90ILi2EN4cute5tupleIJNS5_1CILi1EEES8_S8_EEENS6_IJNS7_ILi128EEENS7_ILi96EEENS7_ILi192EEEEEELi128ENS_10bfloat16_tEfNS_4arch4Sm90ELb0ELb0ELb0ELb1ELb1ELb0ELb0ELb1ELb1ELb1ELb1ELb0EEENS1_21CollectiveEpilogueFwdINS6_IJSA_SA_SB_EEES9_SE_SG_Li256ELb1ELb1ELb1ELb0EEENS1_36VarlenDynamicPersistentTileSchedulerILi128ELi96ELi256ELi128ELb1ELb1ELb1ELb0ELb1ELb1EEEEEEEEEvNT_6ParamsE)
        /*00ec*/ 	.word	0x00000000


	//----- nvinfo : EIATTR_MIN_STACK_SIZE
	.align		4
.L_50:
        /*00f0*/ 	.byte	0x04, 0x12
        /*00f2*/ 	.short	(.L_52 - .L_51)
	.align		4
.L_51:
        /*00f4*/ 	.word	index@(_ZN7cutlass13device_kernelIN5flash11enable_sm90INS1_16FlashAttnFwdSm90INS1_25CollectiveMainloopFwdSm90ILi2EN4cute5tupleIJNS5_1CILi1EEES8_S8_EEENS6_IJNS7_ILi128EEENS7_ILi96EEENS7_ILi192EEEEEELi128ENS_10bfloat16_tEfNS_4arch4Sm90ELb0ELb0ELb0ELb1ELb1ELb1ELb0ELb1ELb1ELb1ELb1ELb0EEENS1_21CollectiveEpilogueFwdINS6_IJSA_SA_SB_EEES9_SE_SG_Li256ELb1ELb1ELb1ELb0EEENS1_36VarlenDynamicPersistentTileSchedulerILi128ELi96ELi256ELi128ELb1ELb1ELb1ELb0ELb1ELb1EEEEEEEEEvNT_6ParamsE)
        /*00f8*/ 	.word	0x00000000


	//----- nvinfo : EIATTR_MIN_STACK_SIZE
	.align		4
.L_52:
        /*00fc*/ 	.byte	0x04, 0x12
        /*00fe*/ 	.short	(.L_54 - .L_53)
	.align		4
.L_53:
        /*0100*/ 	.word	index@(_ZN7cutlass13device_kernelIN5flash11enable_sm90INS1_16FlashAttnFwdSm90INS1_25CollectiveMainloopFwdSm90ILi2EN4cute5tupleIJNS5_1CILi1EEES8_S8_EEENS6_IJNS7_ILi128EEENS7_ILi96EEENS7_ILi192EEEEEELi128ENS_10bfloat16_tEfNS_4arch4Sm90ELb0ELb1ELb0ELb0ELb1ELb0ELb0ELb1ELb1ELb1ELb1ELb0EEENS1_21CollectiveEpilogueFwdINS6_IJSA_SA_SB_EEES9_SE_SG_Li256ELb0ELb1ELb1ELb0EEENS1_19SingleTileSchedulerILb0ELb1ELb1ELi128EEEEEEEEEvNT_6ParamsE)
        /*0104*/ 	.word	0x00000000


	//----- nvinfo : EIATTR_MIN_STACK_SIZE
	.align		4
.L_54:
        /*0108*/ 	.byte	0x04, 0x12
        /*010a*/ 	.short	(.L_56 - .L_55)
	.align		4
.L_55:
        /*010c*/ 	.word	index@(_ZN7cutlass13device_kernelIN5flash11enable_sm90INS1_16FlashAttnFwdSm90INS1_25CollectiveMainloopFwdSm90ILi2EN4cute5tupleIJNS5_1CILi1EEES8_S8_EEENS6_IJNS7_ILi128EEENS7_ILi96EEENS7_ILi192EEEEEELi128ENS_10bfloat16_tEfNS_4arch4Sm90ELb0ELb1ELb0ELb1ELb1ELb0ELb0ELb1ELb1ELb1ELb1ELb0EEENS1_21CollectiveEpilogueFwdINS6_IJSA_SA_SB_EEES9_SE_SG_Li256ELb1ELb1ELb1ELb0EEENS1_36VarlenDynamicPersistentTileSchedulerILi128ELi96ELi256ELi128ELb1ELb1ELb1ELb1ELb0ELb1EEEEEEEEEvNT_6ParamsE)
        /*0110*/ 	.word	0x00000000


	//----- nvinfo : EIATTR_MIN_STACK_SIZE
	.align		4
.L_56:
        /*0114*/ 	.byte	0x04, 0x12
        /*0116*/ 	.short	(.L_58 - .L_57)
	.align		4
.L_57:
        /*0118*/ 	.word	index@(_ZN7cutlass13device_kernelIN5flash11enable_sm90INS1_16FlashAttnFwdSm90INS1_25CollectiveMainloopFwdSm90ILi2EN4cute5tupleIJNS5_1CILi1EEES8_S8_EEENS6_IJNS7_ILi128EEENS7_ILi96EEENS7_ILi192EEEEEELi128ENS_10bfloat16_tEfNS_4arch4Sm90ELb0ELb1ELb0ELb1ELb1ELb1ELb0ELb1ELb1ELb1ELb1ELb0EEENS1_21CollectiveEpilogueFwdINS6_IJSA_SA_SB_EEES9_SE_SG_Li256ELb1ELb1ELb1ELb0EEENS1_36VarlenDynamicPersistentTileSchedulerILi128ELi96ELi256ELi128ELb1ELb1ELb1ELb1ELb0ELb1EEEEEEEEEvNT_6ParamsE)
        /*011c*/ 	.word	0x00000000


	//----- nvinfo : EIATTR_MIN_STACK_SIZE
	.align		4
.L_58:
        /*0120*/ 	.byte	0x04, 0x12
        /*0122*/ 	.short	(.L_60 - .L_59)
	.align		4
.L_59:
        /*0124*/ 	.word	index@(_ZN7cutlass13device_kernelIN5flash11enable_sm90INS1_16FlashAttnFwdSm90INS1_25CollectiveMainloopFwdSm90ILi2EN4cute5tupleIJNS5_1CILi1EEES8_S8_EEENS6_IJNS7_ILi128EEENS7_ILi96EEENS7_ILi192EEEEEELi128ENS_10bfloat16_tEfNS_4arch4Sm90ELb1ELb0ELb0ELb0ELb1ELb0ELb0ELb1ELb1ELb1ELb1ELb0EEENS1_21CollectiveEpilogueFwdINS6_IJSA_SA_SB_EEES9_SE_SG_Li256ELb0ELb1ELb1ELb0EEENS1_19SingleTileSchedulerILb0ELb1ELb1ELi128EEEEEEEEEvNT_6ParamsE)
        /*0128*/ 	.word	0x00000000


	//----- nvinfo : EIATTR_MIN_STACK_SIZE
	.align		4
.L_60:
        /*012c*/ 	.byte	0x04, 0x12
        /*012e*/ 	.short	(.L_62 - .L_61)
	.align		4
.L_61:
        /*0130*/ 	.word	index@(_ZN7cutlass13device_kernelIN5flash11enable_sm90INS1_16FlashAttnFwdSm90INS1_25CollectiveMainloopFwdSm90ILi2EN4cute5tupleIJNS5_1CILi1EEES8_S8_EEENS6_IJNS7_ILi128EEENS7_ILi96EEENS7_ILi192EEEEEELi128ENS_10bfloat16_tEfNS_4arch4Sm90ELb1ELb0ELb0ELb1ELb1ELb0ELb0ELb1ELb1ELb1ELb1ELb0EEENS1_21CollectiveEpilogueFwdINS6_IJSA_SA_SB_EEES9_SE_SG_Li256ELb1ELb1ELb1ELb0EEENS1_36VarlenDynamicPersistentTileSchedulerILi128ELi96ELi256ELi128ELb1ELb1ELb1ELb1ELb1ELb1EEEEEEEEEvNT_6ParamsE)
        /*0134*/ 	.word	0x00000000


	//----- nvinfo : EIATTR_MIN_STACK_SIZE
	.align		4
.L_62:
        /*0138*/ 	.byte	0x04, 0x12
        /*013a*/ 	.short	(.L_64 - .L_63)
	.align		4
.L_63:
        /*013c*/ 	.word	index@(_ZN7cutlass13device_kernelIN5flash11enable_sm90INS1_16FlashAttnFwdSm90INS1_25CollectiveMainloopFwdSm90ILi2EN4cute5tupleIJNS5_1CILi1EEES8_S8_EEENS6_IJNS7_ILi128EEENS7_ILi96EEENS7_ILi192EEEEEELi128ENS_10bfloat16_tEfNS_4arch4Sm90ELb1ELb0ELb0ELb1ELb1ELb1ELb0ELb1ELb1ELb1ELb1ELb0EEENS1_21CollectiveEpilogueFwdINS6_IJSA_SA_SB_EEES9_SE_SG_Li256ELb1ELb1ELb1ELb0EEENS1_36VarlenDynamicPersistentTileSchedulerILi128ELi96ELi256ELi128ELb1ELb1ELb1ELb1ELb1ELb1EEEEEEEEEvNT_6ParamsE)
        /*0140*/ 	.word	0x00000000
.L_64:


//--------------------- .nv.compat                --------------------------
	.section	.nv.compat,"",@"SHT_CUDA_COMPAT_INFO"
	.align	4
        /*0000*/ 	.byte	0x02, 0x09, 0x01, 0x00, 0x02, 0x02, 0x01, 0x00, 0x02, 0x05, 0x05, 0x00, 0x03, 0x07, 0x01, 0x01
        /*0010*/ 	.byte	0x02, 0x03, 0x00, 0x00, 0x02, 0x06, 0x01, 0x00, 0x04, 0x0b, 0x08, 0x00, 0x09, 0x00, 0x00, 0x00
        /*0020*/ 	.byte	0x00, 0x00, 0x00, 0x00


//--------------------- .nv.info._ZN7cutlass13device_kernelIN5flash11enable_sm90INS1_16FlashAttnFwdSm90INS1_25CollectiveMainloopFwdSm90ILi2EN4cute5tupleIJNS5_1CILi1EEES8_S8_EEENS6_IJNS7_ILi128EEENS7_ILi96EEENS7_ILi192EEEEEELi128ENS_10bfloat16_tEfNS_4arch4Sm90ELb0ELb0ELb0ELb0ELb1ELb0ELb0ELb1ELb1ELb1ELb1ELb0EEENS1_21CollectiveEpilogueFwdINS6_IJSA_SA_SB_EEES9_SE_SG_Li256ELb0ELb1ELb1ELb0EEENS1_19SingleTileSchedulerILb0ELb1ELb1ELi128EEEEEEEEEvNT_6ParamsE --------------------------
	.section	.nv.info._ZN7cutlass13device_kernelIN5flash11enable_sm90INS1_16FlashAttnFwdSm90INS1_25CollectiveMainloopFwdSm90ILi2EN4cute5tupleIJNS5_1CILi1EEES8_S8_EEENS6_IJNS7_ILi128EEENS7_ILi96EEENS7_ILi192EEEEEELi128ENS_10bfloat16_tEfNS_4arch4Sm90ELb0ELb0ELb0ELb0ELb1ELb0ELb0ELb1ELb1ELb1ELb1ELb0EEENS1_21CollectiveEpilogueFwdINS6_IJSA_SA_SB_EEES9_SE_SG_Li256ELb0ELb1ELb1ELb0EEENS1_19SingleTileSchedulerILb0ELb1ELb1ELi128EEEEEEEEEvNT_6ParamsE,"",@"SHT_CUDA_INFO"
	.sectionflags	@""
	.align	4


	//----- nvinfo : EIATTR_CUDA_API_VERSION
	.align		4
        /*0000*/ 	.byte	0x04, 0x37
        /*0002*/ 	.short	(.L_66 - .L_65)
.L_65:
        /*0004*/ 	.word	0x00000082


	//----- nvinfo : EIATTR_KPARAM_INFO
	.align		4
.L_66:
        /*0008*/ 	.byte	0x04, 0x17
        /*000a*/ 	.short	(.L_68 - .L_67)
.L_67:
        /*000c*/ 	.word	0x00000000
        /*0010*/ 	.short	0x0000
        /*0012*/ 	.short	0x0000
        /*0014*/ 	.byte	0x00, 0xf0, 0x01, 0x28


	//----- nvinfo : EIATTR_SPARSE_MMA_MASK
	.align		4
.L_68:
        /*0018*/ 	.byte	0x03, 0x50
        /*001a*/ 	.short	0x0000


	//----- nvinfo : EIATTR_MAXREG_COUNT
	.align		4
        /*001c*/ 	.byte	0x03, 0x1b
        /*001e*/ 	.short	0x00a8


	//----- nvinfo : EIATTR_MERCURY_ISA_VERSION
	.align		4
        /*0020*/ 	.byte	0x03, 0x5f
        /*0022*/ 	.short	0x0101


	//----- nvinfo : EIATTR_VRC_CTA_INIT_COUNT
	.align		4
        /*0024*/ 	.byte	0x02, 0x4a
	.zero		1
	.zero		1


	//----- nvinfo : EIATTR_EXIT_INSTR_OFFSETS
	.align		4
        /*0028*/ 	.byte	0x04, 0x1c
        /*002a*/ 	.short	(.L_70 - .L_69)


	//   ....[0]....
.L_69:
        /*002c*/ 	.word	0x00000010


	//----- nvinfo : EIATTR_MAX_THREADS
	.align		4
.L_70:
        /*0030*/ 	.byte	0x04, 0x05
        /*0032*/ 	.short	(.L_72 - .L_71)
.L_71:
        /*0034*/ 	.word	0x00000180
        /*0038*/ 	.word	0x00000001
        /*003c*/ 	.word	0x00000001


	//----- nvinfo : EIATTR_CBANK_PARAM_SIZE
	.align		4
.L_72:
        /*0040*/ 	.byte	0x03, 0x19
        /*0042*/ 	.short	0x0a00


	//----- nvinfo : EIATTR_PARAM_CBANK
	.align		4
        /*0044*/ 	.byte	0x04, 0x0a
        /*0046*/ 	.short	(.L_74 - .L_73)
	.align		4
.L_73:
        /*0048*/ 	.word	index@(.nv.constant0._ZN7cutlass13device_kernelIN5flash11enable_sm90INS1_16FlashAttnFwdSm90INS1_25CollectiveMainloopFwdSm90ILi2EN4cute5tupleIJNS5_1CILi1EEES8_S8_EEENS6_IJNS7_ILi128EEENS7_ILi96EEENS7_ILi192EEEEEELi128ENS_10bfloat16_tEfNS_4arch4Sm90ELb0ELb0ELb0ELb0ELb1ELb0ELb0ELb1ELb1ELb1ELb1ELb0EEENS1_21CollectiveEpilogueFwdINS6_IJSA_SA_SB_EEES9_SE_SG_Li256ELb0ELb1ELb1ELb0EEENS1_19SingleTileSchedulerILb0ELb1ELb1ELi128EEEEEEEEEvNT_6ParamsE)
        /*004c*/ 	.short	0x0380
        /*004e*/ 	.short	0x0a00


	//----- nvinfo : EIATTR_SW_WAR
	.align		4
.L_74:
        /*0050*/ 	.byte	0x04, 0x36
        /*0052*/ 	.short	(.L_76 - .L_75)
.L_75:
        /*0054*/ 	.word	0x00000008
.L_76:


//--------------------- .nv.info._ZN7cutlass13device_kernelIN5flash11enable_sm90INS1_16FlashAttnFwdSm90INS1_25CollectiveMainloopFwdSm90ILi2EN4cute5tupleIJNS5_1CILi1EEES8_S8_EEENS6_IJNS7_ILi128EEENS7_ILi96EEENS7_ILi192EEEEEELi128ENS_10bfloat16_tEfNS_4arch4Sm90ELb0ELb0ELb0ELb1ELb1ELb0ELb0ELb1ELb1ELb1ELb1ELb0EEENS1_21CollectiveEpilogueFwdINS6_IJSA_SA_SB_EEES9_SE_SG_Li256ELb1ELb1ELb1ELb0EEENS1_36VarlenDynamicPersistentTileSchedulerILi128ELi96ELi256ELi128ELb1ELb1ELb1ELb0ELb1ELb1EEEEEEEEEvNT_6ParamsE --------------------------
	.section	.nv.info._ZN7cutlass13device_kernelIN5flash11enable_sm90INS1_16FlashAttnFwdSm90INS1_25CollectiveMainloopFwdSm90ILi2EN4cute5tupleIJNS5_1CILi1EEES8_S8_EEENS6_IJNS7_ILi128EEENS7_ILi96EEENS7_ILi192EEEEEELi128ENS_10bfloat16_tEfNS_4arch4Sm90ELb0ELb0ELb0ELb1ELb1ELb0ELb0ELb1ELb1ELb1ELb1ELb0EEENS1_21CollectiveEpilogueFwdINS6_IJSA_SA_SB_EEES9_SE_SG_Li256ELb1ELb1ELb1ELb0EEENS1_36VarlenDynamicPersistentTileSchedulerILi128ELi96ELi256ELi128ELb1ELb1ELb1ELb0ELb1ELb1EEEEEEEEEvNT_6ParamsE,"",@"SHT_CUDA_INFO"
	.sectionflags	@""
	.align	4


	//----- nvinfo : EIATTR_CUDA_API_VERSION
	.align		4
        /*0000*/ 	.byte	0x04, 0x37
        /*0002*/ 	.short	(.L_78 - .L_77)
.L_77:
        /*0004*/ 	.word	0x00000082


	//----- nvinfo : EIATTR_KPARAM_INFO
	.align		4
.L_78:
        /*0008*/ 	.byte	0x04, 0x17
        /*000a*/ 	.short	(.L_80 - .L_79)
.L_79:
        /*000c*/ 	.word	0x00000000
        /*0010*/ 	.short	0x0000
        /*0012*/ 	.short	0x0000
        /*0014*/ 	.byte	0x00, 0xf0, 0x01, 0x2a


	//----- nvinfo : EIATTR_SPARSE_MMA_MASK
	.align		4
.L_80:
        /*0018*/ 	.byte	0x03, 0x50
        /*001a*/ 	.short	0x0000


	//----- nvinfo : EIATTR_MAXREG_COUNT
	.align		4
        /*001c*/ 	.byte	0x03, 0x1b
        /*001e*/ 	.short	0x00a8


	//----- nvinfo : EIATTR_MERCURY_ISA_VERSION
	.align		4
        /*0020*/ 	.byte	0x03, 0x5f
        /*0022*/ 	.short	0x0101


	//----- nvinfo : EIATTR_VRC_CTA_INIT_COUNT
	.align		4
        /*0024*/ 	.byte	0x02, 0x4a
	.zero		1
	.zero		1


	//----- nvinfo : EIATTR_EXIT_INSTR_OFFSETS
	.align		4
        /*0028*/ 	.byte	0x04, 0x1c
        /*002a*/ 	.short	(.L_82 - .L_81)


	//   ....[0]....
.L_81:
        /*002c*/ 	.word	0x00000010


	//----- nvinfo : EIATTR_MAX_THREADS
	.align		4
.L_82:
        /*0030*/ 	.byte	0x04, 0x05
        /*0032*/ 	.short	(.L_84 - .L_83)
.L_83:
        /*0034*/ 	.word	0x00000180
        /*0038*/ 	.word	0x00000001
        /*003c*/ 	.word	0x00000001


	//----- nvinfo : EIATTR_CBANK_PARAM_SIZE
	.align		4
.L_84:
        /*0040*/ 	.byte	0x03, 0x19
        /*0042*/ 	.short	0x0a80


	//----- nvinfo : EIATTR_PARAM_CBANK
	.align		4
        /*0044*/ 	.byte	0x04, 0x0a
        /*0046*/ 	.short	(.L_86 - .L_85)
	.align		4
.L_85:
        /*0048*/ 	.word	index@(.nv.constant0._ZN7cutlass13device_kernelIN5flash11enable_sm90INS1_16FlashAttnFwdSm90INS1_25CollectiveMainloopFwdSm90ILi2EN4cute5tupleIJNS5_1CILi1EEES8_S8_EEENS6_IJNS7_ILi128EEENS7_ILi96EEENS7_ILi192EEEEEELi128ENS_10bfloat16_tEfNS_4arch4Sm90ELb0ELb0ELb0ELb1ELb1ELb0ELb0ELb1ELb1ELb1ELb1ELb0EEENS1_21CollectiveEpilogueFwdINS6_IJSA_SA_SB_EEES9_SE_SG_Li256ELb1ELb1ELb1ELb0EEENS1_36VarlenDynamicPersistentTileSchedulerILi128ELi96ELi256ELi128ELb1ELb1ELb1ELb0ELb1ELb1EEEEEEEEEvNT_6ParamsE)
        /*004c*/ 	.short	0x0380
        /*004e*/ 	.short	0x0a80


	//----- nvinfo : EIATTR_SW_WAR
	.align		4
.L_86:
        /*0050*/ 	.byte	0x04, 0x36
        /*0052*/ 	.short	(.L_88 - .L_87)
.L_87:
        /*0054*/ 	.word	0x00000008
.L_88:


//--------------------- .nv.info._ZN7cutlass13device_kernelIN5flash11enable_sm90INS1_16FlashAttnFwdSm90INS1_25CollectiveMainloopFwdSm90ILi2EN4cute5tupleIJNS5_1CILi1EEES8_S8_EEENS6_IJNS7_ILi128EEENS7_ILi96EEENS7_ILi192EEEEEELi128ENS_10bfloat16_tEfNS_4arch4Sm90ELb0ELb0ELb0ELb1ELb1ELb1ELb0ELb1ELb1ELb1ELb1ELb0EEENS1_21CollectiveEpilogueFwdINS6_IJSA_SA_SB_EEES9_SE_SG_Li256ELb1ELb1ELb1ELb0EEENS1_36VarlenDynamicPersistentTileSchedulerILi128ELi96ELi256ELi128ELb1ELb1ELb1ELb0ELb1ELb1EEEEEEEEEvNT_6ParamsE --------------------------
	.section	.nv.info._ZN7cutlass13device_kernelIN5flash11enable_sm90INS1_16FlashAttnFwdSm90INS1_25CollectiveMainloopFwdSm90ILi2EN4cute5tupleIJNS5_1CILi1EEES8_S8_EEENS6_IJNS7_ILi128EEENS7_ILi96EEENS7_ILi192EEEEEELi128ENS_10bfloat16_tEfNS_4arch4Sm90ELb0ELb0ELb0ELb1ELb1ELb1ELb0ELb1ELb1ELb1ELb1ELb0EEENS1_21CollectiveEpilogueFwdINS6_IJSA_SA_SB_EEES9_SE_SG_Li256ELb1ELb1ELb1ELb0EEENS1_36VarlenDynamicPersistentTileSchedulerILi128ELi96ELi256ELi128ELb1ELb1ELb1ELb0ELb1ELb1EEEEEEEEEvNT_6ParamsE,"",@"SHT_CUDA_INFO"
	.sectionflags	@""
	.align	4


	//----- nvinfo : EIATTR_CUDA_API_VERSION
	.align		4
        /*0000*/ 	.byte	0x04, 0x37
        /*0002*/ 	.short	(.L_90 - .L_89)
.L_89:
        /*0004*/ 	.word	0x00000082


	//----- nvinfo : EIATTR_KPARAM_INFO
	.align		4
.L_90:
        /*0008*/ 	.byte	0x04, 0x17
        /*000a*/ 	.short	(.L_92 - .L_91)
.L_91:
        /*000c*/ 	.word	0x00000000
        /*0010*/ 	.short	0x0000
        /*0012*/ 	.short	0x0000
        /*0014*/ 	.byte	0x00, 0xf0, 0x01, 0x2a


	//----- nvinfo : EIATTR_SPARSE_MMA_MASK
	.align		4
.L_92:
        /*0018*/ 	.byte	0x03, 0x50
        /*001a*/ 	.short	0x0000


	//----- nvinfo : EIATTR_MAXREG_COUNT
	.align		4
        /*001c*/ 	.byte	0x03, 0x1b
        /*001e*/ 	.short	0x00a8


	//----- nvinfo : EIATTR_MERCURY_ISA_VERSION
	.align		4
        /*0020*/ 	.byte	0x03, 0x5f
        /*0022*/ 	.short	0x0101


	//----- nvinfo : EIATTR_VRC_CTA_INIT_COUNT
	.align		4
        /*0024*/ 	.byte	0x02, 0x4a
	.zero		1
	.zero		1


	//----- nvinfo : EIATTR_EXIT_INSTR_OFFSETS
	.align		4
        /*0028*/ 	.byte	0x04, 0x1c
        /*002a*/ 	.short	(.L_94 - .L_93)


	//   ....[0]....
.L_93:
        /*002c*/ 	.word	0x00000010


	//----- nvinfo : EIATTR_MAX_THREADS
	.align		4
.L_94:
        /*0030*/ 	.byte	0x04, 0x05
        /*0032*/ 	.short	(.L_96 - .L_95)
.L_95:
        /*0034*/ 	.word	0x00000180
        /*0038*/ 	.word	0x00000001
        /*003c*/ 	.word	0x00000001


	//----- nvinfo : EIATTR_CBANK_PARAM_SIZE
	.align		4
.L_96:
        /*0040*/ 	.byte	0x03, 0x19
        /*0042*/ 	.short	0x0a80


	//----- nvinfo : EIATTR_PARAM_CBANK
	.align		4
        /*0044*/ 	.byte	0x04, 0x0a
        /*0046*/ 	.short	(.L_98 - .L_97)
	.align		4
.L_97:
        /*0048*/ 	.word	index@(.nv.constant0._ZN7cutlass13device_kernelIN5flash11enable_sm90INS1_16FlashAttnFwdSm90INS1_25CollectiveMainloopFwdSm90ILi2EN4cute5tupleIJNS5_1CILi1EEES8_S8_EEENS6_IJNS7_ILi128EEENS7_ILi96EEENS7_ILi192EEEEEELi128ENS_10bfloat16_tEfNS_4arch4Sm90ELb0ELb0ELb0ELb1ELb1ELb1ELb0ELb1ELb1ELb1ELb1ELb0EEENS1_21CollectiveEpilogueFwdINS6_IJSA_SA_SB_EEES9_SE_SG_Li256ELb1ELb1ELb1ELb0EEENS1_36VarlenDynamicPersistentTileSchedulerILi128ELi96ELi256ELi128ELb1ELb1ELb1ELb0ELb1ELb1EEEEEEEEEvNT_6ParamsE)
        /*004c*/ 	.short	0x0380
        /*004e*/ 	.short	0x0a80


	//----- nvinfo : EIATTR_SW_WAR
	.align		4
.L_98:
        /*0050*/ 	.byte	0x04, 0x36
        /*0052*/ 	.short	(.L_100 - .L_99)
.L_99:
        /*0054*/ 	.word	0x00000008
.L_100:


//--------------------- .nv.info._ZN7cutlass13device_kernelIN5flash11enable_sm90INS1_16FlashAttnFwdSm90INS1_25CollectiveMainloopFwdSm90ILi2EN4cute5tupleIJNS5_1CILi1EEES8_S8_EEENS6_IJNS7_ILi128EEENS7_ILi96EEENS7_ILi192EEEEEELi128ENS_10bfloat16_tEfNS_4arch4Sm90ELb0ELb1ELb0ELb0ELb1ELb0ELb0ELb1ELb1ELb1ELb1ELb0EEENS1_21CollectiveEpilogueFwdINS6_IJSA_SA_SB_EEES9_SE_SG_Li256ELb0ELb1ELb1ELb0EEENS1_19SingleTileSchedulerILb0ELb1ELb1ELi128EEEEEEEEEvNT_6ParamsE --------------------------
	.section	.nv.info._ZN7cutlass13device_kernelIN5flash11enable_sm90INS1_16FlashAttnFwdSm90INS1_25CollectiveMainloopFwdSm90ILi2EN4cute5tupleIJNS5_1CILi1EEES8_S8_EEENS6_IJNS7_ILi128EEENS7_ILi96EEENS7_ILi192EEEEEELi128ENS_10bfloat16_tEfNS_4arch4Sm90ELb0ELb1ELb0ELb0ELb1ELb0ELb0ELb1ELb1ELb1ELb1ELb0EEENS1_21CollectiveEpilogueFwdINS6_IJSA_SA_SB_EEES9_SE_SG_Li256ELb0ELb1ELb1ELb0EEENS1_19SingleTileSchedulerILb0ELb1ELb1ELi128EEEEEEEEEvNT_6ParamsE,"",@"SHT_CUDA_INFO"
	.sectionflags	@""
	.align	4


	//----- nvinfo : EIATTR_CUDA_API_VERSION
	.align		4
        /*0000*/ 	.byte	0x04, 0x37
        /*0002*/ 	.short	(.L_102 - .L_101)
.L_101:
        /*0004*/ 	.word	0x00000082


	//----- nvinfo : EIATTR_KPARAM_INFO
	.align		4
.L_102:
        /*0008*/ 	.byte	0x04, 0x17
        /*000a*/ 	.short	(.L_104 - .L_103)
.L_103:
        /*000c*/ 	.word	0x00000000
        /*0010*/ 	.short	0x0000
        /*0012*/ 	.short	0x0000
        /*0014*/ 	.byte	0x00, 0xf0, 0x01, 0x28


	//----- nvinfo : EIATTR_SPARSE_MMA_MASK
	.align		4
.L_104:
        /*0018*/ 	.byte	0x03, 0x50
        /*001a*/ 	.short	0x0000


	//----- nvinfo : EIATTR_MAXREG_COUNT
	.align		4
        /*001c*/ 	.byte	0x03, 0x1b
        /*001e*/ 	.short	0x00a8


	//----- nvinfo : EIATTR_MERCURY_ISA_VERSION
	.align		4
        /*0020*/ 	.byte	0x03, 0x5f
        /*0022*/ 	.short	0x0101


	//----- nvinfo : EIATTR_VRC_CTA_INIT_COUNT
	.align		4
        /*0024*/ 	.byte	0x02, 0x4a
	.zero		1
	.zero		1


	//----- nvinfo : EIATTR_EXIT_INSTR_OFFSETS
	.align		4
        /*0028*/ 	.byte	0x04, 0x1c
        /*002a*/ 	.short	(.L_106 - .L_105)


	//   ....[0]....
.L_105:
        /*002c*/ 	.word	0x00000010


	//----- nvinfo : EIATTR_MAX_THREADS
	.align		4
.L_106:
        /*0030*/ 	.byte	0x04, 0x05
        /*0032*/ 	.short	(.L_108 - .L_107)
.L_107:
        /*0034*/ 	.word	0x00000180
        /*0038*/ 	.word	0x00000001
        /*003c*/ 	.word	0x00000001


	//----- nvinfo : EIATTR_CBANK_PARAM_SIZE
	.align		4
.L_108:
        /*0040*/ 	.byte	0x03, 0x19
        /*0042*/ 	.short	0x0a00


	//----- nvinfo : EIATTR_PARAM_CBANK
	.align		4
        /*0044*/ 	.byte	0x04, 0x0a
        /*0046*/ 	.short	(.L_110 - .L_109)
	.align		4
.L_109:
        /*0048*/ 	.word	index@(.nv.constant0._ZN7cutlass13device_kernelIN5flash11enable_sm90INS1_16FlashAttnFwdSm90INS1_25CollectiveMainloopFwdSm90ILi2EN4cute5tupleIJNS5_1CILi1EEES8_S8_EEENS6_IJNS7_ILi128EEENS7_ILi96EEENS7_ILi192EEEEEELi128ENS_10bfloat16_tEfNS_4arch4Sm90ELb0ELb1ELb0ELb0ELb1ELb0ELb0ELb1ELb1ELb1ELb1ELb0EEENS1_21CollectiveEpilogueFwdINS6_IJSA_SA_SB_EEES9_SE_SG_Li256ELb0ELb1ELb1ELb0EEENS1_19SingleTileSchedulerILb0ELb1ELb1ELi128EEEEEEEEEvNT_6ParamsE)
        /*004c*/ 	.short	0x0380
        /*004e*/ 	.short	0x0a00


	//----- nvinfo : EIATTR_SW_WAR
	.align		4
.L_110:
        /*0050*/ 	.byte	0x04, 0x36
        /*0052*/ 	.short	(.L_112 - .L_111)
.L_111:
        /*0054*/ 	.word	0x00000008
.L_112:


//--------------------- .nv.info._ZN7cutlass13device_kernelIN5flash11enable_sm90INS1_16FlashAttnFwdSm90INS1_25CollectiveMainloopFwdSm90ILi2EN4cute5tupleIJNS5_1CILi1EEES8_S8_EEENS6_IJNS7_ILi128EEENS7_ILi96EEENS7_ILi192EEEEEELi128ENS_10bfloat16_tEfNS_4arch4Sm90ELb0ELb1ELb0ELb1ELb1ELb0ELb0ELb1ELb1ELb1ELb1ELb0EEENS1_21CollectiveEpilogueFwdINS6_IJSA_SA_SB_EEES9_SE_SG_Li256ELb1ELb1ELb1ELb0EEENS1_36VarlenDynamicPersistentTileSchedulerILi128ELi96ELi256ELi128ELb1ELb1ELb1ELb1ELb0ELb1EEEEEEEEEvNT_6ParamsE --------------------------
	.section	.nv.info._ZN7cutlass13device_kernelIN5flash11enable_sm90INS1_16FlashAttnFwdSm90INS1_25CollectiveMainloopFwdSm90ILi2EN4cute5tupleIJNS5_1CILi1EEES8_S8_EEENS6_IJNS7_ILi128EEENS7_ILi96EEENS7_ILi192EEEEEELi128ENS_10bfloat16_tEfNS_4arch4Sm90ELb0ELb1ELb0ELb1ELb1ELb0ELb0ELb1ELb1ELb1ELb1ELb0EEENS1_21CollectiveEpilogueFwdINS6_IJSA_SA_SB_EEES9_SE_SG_Li256ELb1ELb1ELb1ELb0EEENS1_36VarlenDynamicPersistentTileSchedulerILi128ELi96ELi256ELi128ELb1ELb1ELb1ELb1ELb0ELb1EEEEEEEEEvNT_6ParamsE,"",@"SHT_CUDA_INFO"
	.sectionflags	@""
	.align	4


	//----- nvinfo : EIATTR_CUDA_API_VERSION
	.align		4
        /*0000*/ 	.byte	0x04, 0x37
        /*0002*/ 	.short	(.L_114 - .L_113)
.L_113:
        /*0004*/ 	.word	0x00000082


	//----- nvinfo : EIATTR_KPARAM_INFO
	.align		4
.L_114:
        /*0008*/ 	.byte	0x04, 0x17
        /*000a*/ 	.short	(.L_116 - .L_115)
.L_115:
        /*000c*/ 	.word	0x00000000
        /*0010*/ 	.short	0x0000
        /*0012*/ 	.short	0x0000
        /*0014*/ 	.byte	0x00, 0xf0, 0x01, 0x2a


	//----- nvinfo : EIATTR_SPARSE_MMA_MASK
	.align		4
.L_116:
        /*0018*/ 	.byte	0x03, 0x50
        /*001a*/ 	.short	0x0000


	//----- nvinfo : EIATTR_MAXREG_COUNT
	.align		4
        /*001c*/ 	.byte	0x03, 0x1b
        /*001e*/ 	.short	0x00a8


	//----- nvinfo : EIATTR_MERCURY_ISA_VERSION
	.align		4
        /*0020*/ 	.byte	0x03, 0x5f
        /*0022*/ 	.short	0x0101


	//----- nvinfo : EIATTR_VRC_CTA_INIT_COUNT
	.align		4
        /*0024*/ 	.byte	0x02, 0x4a
	.zero		1
	.zero		1


	//----- nvinfo : EIATTR_EXIT_INSTR_OFFSETS
	.align		4
        /*0028*/ 	.byte	0x04, 0x1c
        /*002a*/ 	.short	(.L_118 - .L_117)


	//   ....[0]....
.L_117:
        /*002c*/ 	.word	0x00000010


	//----- nvinfo : EIATTR_MAX_THREADS
	.align		4
.L_118:
        /*0030*/ 	.byte	0x04, 0x05
        /*0032*/ 	.short	(.L_120 - .L_119)
.L_119:
        /*0034*/ 	.word	0x00000180
        /*0038*/ 	.word	0x00000001
        /*003c*/ 	.word	0x00000001


	//----- nvinfo : EIATTR_CBANK_PARAM_SIZE
	.align		4
.L_120:
        /*0040*/ 	.byte	0x03, 0x19
        /*0042*/ 	.short	0x0a80


	//----- nvinfo : EIATTR_PARAM_CBANK
	.align		4
        /*0044*/ 	.byte	0x04, 0x0a
        /*0046*/ 	.short	(.L_122 - .L_121)
	.align		4
.L_121:
        /*0048*/ 	.word	index@(.nv.constant0._ZN7cutlass13device_kernelIN5flash11enable_sm90INS1_16FlashAttnFwdSm90INS1_25CollectiveMainloopFwdSm90ILi2EN4cute5tupleIJNS5_1CILi1EEES8_S8_EEENS6_IJNS7_ILi128EEENS7_ILi96EEENS7_ILi192EEEEEELi128ENS_10bfloat16_tEfNS_4arch4Sm90ELb0ELb1ELb0ELb1ELb1ELb0ELb0ELb1ELb1ELb1ELb1ELb0EEENS1_21CollectiveEpilogueFwdINS6_IJSA_SA_SB_EEES9_SE_SG_Li256ELb1ELb1ELb1ELb0EEENS1_36VarlenDynamicPersistentTileSchedulerILi128ELi96ELi256ELi128ELb1ELb1ELb1ELb1ELb0ELb1EEEEEEEEEvNT_6ParamsE)
        /*004c*/ 	.short	0x0380
        /*004e*/ 	.short	0x0a80


	//----- nvinfo : EIATTR_SW_WAR
	.align		4
.L_122:
        /*0050*/ 	.byte	0x04, 0x36
        /*0052*/ 	.short	(.L_124 - .L_123)
.L_123:
        /*0054*/ 	.word	0x00000008
.L_124:


//--------------------- .nv.info._ZN7cutlass13device_kernelIN5flash11enable_sm90INS1_16FlashAttnFwdSm90INS1_25CollectiveMainloopFwdSm90ILi2EN4cute5tupleIJNS5_1CILi1EEES8_S8_EEENS6_IJNS7_ILi128EEENS7_ILi96EEENS7_ILi192EEEEEELi128ENS_10bfloat16_tEfNS_4arch4Sm90ELb0ELb1ELb0ELb1ELb1ELb1ELb0ELb1ELb1ELb1ELb1ELb0EEENS1_21CollectiveEpilogueFwdINS6_IJSA_SA_SB_EEES9_SE_SG_Li256ELb1ELb1ELb1ELb0EEENS1_36VarlenDynamicPersistentTileSchedulerILi128ELi96ELi256ELi128ELb1ELb1ELb1ELb1ELb0ELb1EEEEEEEEEvNT_6ParamsE --------------------------
	.section	.nv.info._ZN7cutlass13device_kernelIN5flash11enable_sm90INS1_16FlashAttnFwdSm90INS1_25CollectiveMainloopFwdSm90ILi2EN4cute5tupleIJNS5_1CILi1EEES8_S8_EEENS6_IJNS7_ILi128EEENS7_ILi96EEENS7_ILi192EEEEEELi128ENS_10bfloat16_tEfNS_4arch4Sm90ELb0ELb1ELb0ELb1ELb1ELb1ELb0ELb1ELb1ELb1ELb1ELb0EEENS1_21CollectiveEpilogueFwdINS6_IJSA_SA_SB_EEES9_SE_SG_Li256ELb1ELb1ELb1ELb0EEENS1_36VarlenDynamicPersistentTileSchedulerILi128ELi96ELi256ELi128ELb1ELb1ELb1ELb1ELb0ELb1EEEEEEEEEvNT_6ParamsE,"",@"SHT_CUDA_INFO"
	.sectionflags	@""
	.align	4


	//----- nvinfo : EIATTR_CUDA_API_VERSION
	.align		4
        /*0000*/ 	.byte	0x04, 0x37
        /*0002*/ 	.short	(.L_126 - .L_125)
.L_125:
        /*0004*/ 	.word	0x00000082


	//----- nvinfo : EIATTR_KPARAM_INFO
	.align		4
.L_126:
        /*0008*/ 	.byte	0x04, 0x17
        /*000a*/ 	.short	(.L_128 - .L_127)
.L_127:
        /*000c*/ 	.word	0x00000000
        /*0010*/ 	.short	0x0000
        /*0012*/ 	.short	0x0000
        /*0014*/ 	.byte	0x00, 0xf0, 0x01, 0x2a


	//----- nvinfo : EIATTR_SPARSE_MMA_MASK
	.align		4
.L_128:
        /*0018*/ 	.byte	0x03, 0x50
        /*001a*/ 	.short	0x0000


	//----- nvinfo : EIATTR_MAXREG_COUNT
	.align		4
        /*001c*/ 	.byte	0x03, 0x1b
        /*001e*/ 	.short	0x00a8


	//----- nvinfo : EIATTR_MERCURY_ISA_VERSION
	.align		4
        /*0020*/ 	.byte	0x03, 0x5f
        /*0022*/ 	.short	0x0101


	//----- nvinfo : EIATTR_VRC_CTA_INIT_COUNT
	.align		4
        /*0024*/ 	.byte	0x02, 0x4a
	.zero		1
	.zero		1


	//----- nvinfo : EIATTR_EXIT_INSTR_OFFSETS
	.align		4
        /*0028*/ 	.byte	0x04, 0x1c
        /*002a*/ 	.short	(.L_130 - .L_129)


	//   ....[0]....
.L_129:
        /*002c*/ 	.word	0x00000010


	//----- nvinfo : EIATTR_MAX_THREADS
	.align		4
.L_130:
        /*0030*/ 	.byte	0x04, 0x05
        /*0032*/ 	.short	(.L_132 - .L_131)
.L_131:
        /*0034*/ 	.word	0x00000180
        /*0038*/ 	.word	0x00000001
        /*003c*/ 	.word	0x00000001


	//----- nvinfo : EIATTR_CBANK_PARAM_SIZE
	.align		4
.L_132:
        /*0040*/ 	.byte	0x03, 0x19
        /*0042*/ 	.short	0x0a80


	//----- nvinfo : EIATTR_PARAM_CBANK
	.align		4
        /*0044*/ 	.byte	0x04, 0x0a
        /*0046*/ 	.short	(.L_134 - .L_133)
	.align		4
.L_133:
        /*0048*/ 	.word	index@(.nv.constant0._ZN7cutlass13device_kernelIN5flash11enable_sm90INS1_16FlashAttnFwdSm90INS1_25CollectiveMainloopFwdSm90ILi2EN4cute5tupleIJNS5_1CILi1EEES8_S8_EEENS6_IJNS7_ILi128EEENS7_ILi96EEENS7_ILi192EEEEEELi128ENS_10bfloat16_tEfNS_4arch4Sm90ELb0ELb1ELb0ELb1ELb1ELb1ELb0ELb1ELb1ELb1ELb1ELb0EEENS1_21CollectiveEpilogueFwdINS6_IJSA_SA_SB_EEES9_SE_SG_Li256ELb1ELb1ELb1ELb0EEENS1_36VarlenDynamicPersistentTileSchedulerILi128ELi96ELi256ELi128ELb1ELb1ELb1ELb1ELb0ELb1EEEEEEEEEvNT_6ParamsE)
        /*004c*/ 	.short	0x0380
        /*004e*/ 	.short	0x0a80


	//----- nvinfo : EIATTR_SW_WAR
	.align		4
.L_134:
        /*0050*/ 	.byte	0x04, 0x36
        /*0052*/ 	.short	(.L_136 - .L_135)
.L_135:
        /*0054*/ 	.word	0x00000008
.L_136:


//--------------------- .nv.info._ZN7cutlass13device_kernelIN5flash11enable_sm90INS1_16FlashAttnFwdSm90INS1_25CollectiveMainloopFwdSm90ILi2EN4cute5tupleIJNS5_1CILi1EEES8_S8_EEENS6_IJNS7_ILi128EEENS7_ILi96EEENS7_ILi192EEEEEELi128ENS_10bfloat16_tEfNS_4arch4Sm90ELb1ELb0ELb0ELb0ELb1ELb0ELb0ELb1ELb1ELb1ELb1ELb0EEENS1_21CollectiveEpilogueFwdINS6_IJSA_SA_SB_EEES9_SE_SG_Li256ELb0ELb1ELb1ELb0EEENS1_19SingleTileSchedulerILb0ELb1ELb1ELi128EEEEEEEEEvNT_6ParamsE --------------------------
	.section	.nv.info._ZN7cutlass13device_kernelIN5flash11enable_sm90INS1_16FlashAttnFwdSm90INS1_25CollectiveMainloopFwdSm90ILi2EN4cute5tupleIJNS5_1CILi1EEES8_S8_EEENS6_IJNS7_ILi128EEENS7_ILi96EEENS7_ILi192EEEEEELi128ENS_10bfloat16_tEfNS_4arch4Sm90ELb1ELb0ELb0ELb0ELb1ELb0ELb0ELb1ELb1ELb1ELb1ELb0EEENS1_21CollectiveEpilogueFwdINS6_IJSA_SA_SB_EEES9_SE_SG_Li256ELb0ELb1ELb1ELb0EEENS1_19SingleTileSchedulerILb0ELb1ELb1ELi128EEEEEEEEEvNT_6ParamsE,"",@"SHT_CUDA_INFO"
	.sectionflags	@""
	.align	4


	//----- nvinfo : EIATTR_CUDA_API_VERSION
	.align		4
        /*0000*/ 	.byte	0x04, 0x37
        /*0002*/ 	.short	(.L_138 - .L_137)
.L_137:
        /*0004*/ 	.word	0x00000082


	//----- nvinfo : EIATTR_KPARAM_INFO
	.align		4
.L_138:
        /*0008*/ 	.byte	0x04, 0x17
        /*000a*/ 	.short	(.L_140 - .L_139)
.L_139:
        /*000c*/ 	.word	0x00000000
        /*0010*/ 	.short	0x0000
        /*0012*/ 	.short	0x0000
        /*0014*/ 	.byte	0x00, 0xf0, 0x01, 0x28


	//----- nvinfo : EIATTR_SPARSE_MMA_MASK
	.align		4
.L_140:
        /*0018*/ 	.byte	0x03, 0x50
        /*001a*/ 	.short	0x0000


	//----- nvinfo : EIATTR_MAXREG_COUNT
	.align		4
        /*001c*/ 	.byte	0x03, 0x1b
        /*001e*/ 	.short	0x00a8


	//----- nvinfo : EIATTR_MERCURY_ISA_VERSION
	.align		4
        /*0020*/ 	.byte	0x03, 0x5f
        /*0022*/ 	.short	0x0101


	//----- nvinfo : EIATTR_VRC_CTA_INIT_COUNT
	.align		4
        /*0024*/ 	.byte	0x02, 0x4a
	.zero		1
	.zero		1


	//----- nvinfo : EIATTR_EXIT_INSTR_OFFSETS
	.align		4
        /*0028*/ 	.byte	0x04, 0x1c
        /*002a*/ 	.short	(.L_142 - .L_141)


	//   ....[0]....
.L_141:
        /*002c*/ 	.word	0x00000010


	//----- nvinfo : EIATTR_MAX_THREADS
	.align		4
.L_142:
        /*0030*/ 	.byte	0x04, 0x05
        /*0032*/ 	.short	(.L_144 - .L_143)
.L_143:
        /*0034*/ 	.word	0x00000180
        /*0038*/ 	.word	0x00000001
        /*003c*/ 	.word	0x00000001


	//----- nvinfo : EIATTR_CBANK_PARAM_SIZE
	.align		4
.L_144:
        /*0040*/ 	.byte	0x03, 0x19
        /*0042*/ 	.short	0x0a00


	//----- nvinfo : EIATTR_PARAM_CBANK
	.align		4
        /*0044*/ 	.byte	0x04, 0x0a
        /*0046*/ 	.short	(.L_146 - .L_145)
	.align		4
.L_145:
        /*0048*/ 	.word	index@(.nv.constant0._ZN7cutlass13device_kernelIN5flash11enable_sm90INS1_16FlashAttnFwdSm90INS1_25CollectiveMainloopFwdSm90ILi2EN4cute5tupleIJNS5_1CILi1EEES8_S8_EEENS6_IJNS7_ILi128EEENS7_ILi96EEENS7_ILi192EEEEEELi128ENS_10bfloat16_tEfNS_4arch4Sm90ELb1ELb0ELb0ELb0ELb1ELb0ELb0ELb1ELb1ELb1ELb1ELb0EEENS1_21CollectiveEpilogueFwdINS6_IJSA_SA_SB_EEES9_SE_SG_Li256ELb0ELb1ELb1ELb0EEENS1_19SingleTileSchedulerILb0ELb1ELb1ELi128EEEEEEEEEvNT_6ParamsE)
        /*004c*/ 	.short	0x0380
        /*004e*/ 	.short	0x0a00


	//----- nvinfo : EIATTR_SW_WAR
	.align		4
.L_146:
        /*0050*/ 	.byte	0x04, 0x36
        /*0052*/ 	.short	(.L_148 - .L_147)
.L_147:
        /*0054*/ 	.word	0x00000008
.L_148:


//--------------------- .nv.info._ZN7cutlass13device_kernelIN5flash11enable_sm90INS1_16FlashAttnFwdSm90INS1_25CollectiveMainloopFwdSm90ILi2EN4cute5tupleIJNS5_1CILi1EEES8_S8_EEENS6_IJNS7_ILi128EEENS7_ILi96EEENS7_ILi192EEEEEELi128ENS_10bfloat16_tEfNS_4arch4Sm90ELb1ELb0ELb0ELb1ELb1ELb0ELb0ELb1ELb1ELb1ELb1ELb0EEENS1_21CollectiveEpilogueFwdINS6_IJSA_SA_SB_EEES9_SE_SG_Li256ELb1ELb1ELb1ELb0EEENS1_36VarlenDynamicPersistentTileSchedulerILi128ELi96ELi256ELi128ELb1ELb1ELb1ELb1ELb1ELb1EEEEEEEEEvNT_6ParamsE --------------------------
	.section	.nv.info._ZN7cutlass13device_kernelIN5flash11enable_sm90INS1_16FlashAttnFwdSm90INS1_25CollectiveMainloopFwdSm90ILi2EN4cute5tupleIJNS5_1CILi1EEES8_S8_EEENS6_IJNS7_ILi128EEENS7_ILi96EEENS7_ILi192EEEEEELi128ENS_10bfloat16_tEfNS_4arch4Sm90ELb1ELb0ELb0ELb1ELb1ELb0ELb0ELb1ELb1ELb1ELb1ELb0EEENS1_21CollectiveEpilogueFwdINS6_IJSA_SA_SB_EEES9_SE_SG_Li256ELb1ELb1ELb1ELb0EEENS1_36VarlenDynamicPersistentTileSchedulerILi128ELi96ELi256ELi128ELb1ELb1ELb1ELb1ELb1ELb1EEEEEEEEEvNT_6ParamsE,"",@"SHT_CUDA_INFO"
	.sectionflags	@""
	.align	4


	//----- nvinfo : EIATTR_CUDA_API_VERSION
	.align		4
        /*0000*/ 	.byte	0x04, 0x37
        /*0002*/ 	.short	(.L_150 - .L_149)
.L_149:
        /*0004*/ 	.word	0x00000082


	//----- nvinfo : EIATTR_KPARAM_INFO
	.align		4
.L_150:
        /*0008*/ 	.byte	0x04, 0x17
        /*000a*/ 	.short	(.L_152 - .L_151)
.L_151:
        /*000c*/ 	.word	0x00000000
        /*0010*/ 	.short	0x0000
        /*0012*/ 	.short	0x0000
        /*0014*/ 	.byte	0x00, 0xf0, 0x01, 0x2a


	//----- nvinfo : EIATTR_SPARSE_MMA_MASK
	.align		4
.L_152:
        /*0018*/ 	.byte	0x03, 0x50
        /*001a*/ 	.short	0x0000


	//----- nvinfo : EIATTR_MAXREG_COUNT
	.align		4
        /*001c*/ 	.byte	0x03, 0x1b
        /*001e*/ 	.short	0x00a8


	//----- nvinfo : EIATTR_MERCURY_ISA_VERSION
	.align		4
        /*0020*/ 	.byte	0x03, 0x5f
        /*0022*/ 	.short	0x0101


	//----- nvinfo : EIATTR_VRC_CTA_INIT_COUNT
	.align		4
        /*0024*/ 	.byte	0x02, 0x4a
	.zero		1
	.zero		1


	//----- nvinfo : EIATTR_EXIT_INSTR_OFFSETS
	.align		4
        /*0028*/ 	.byte	0x04, 0x1c
        /*002a*/ 	.short	(.L_154 - .L_153)


	//   ....[0]....
.L_153:
        /*002c*/ 	.word	0x00000010


	//----- nvinfo : EIATTR_MAX_THREADS
	.align		4
.L_154:
        /*0030*/ 	.byte	0x04, 0x05
        /*0032*/ 	.short	(.L_156 - .L_155)
.L_155:
        /*0034*/ 	.word	0x00000180
        /*0038*/ 	.word	0x00000001
        /*003c*/ 	.word	0x00000001


	//----- nvinfo : EIATTR_CBANK_PARAM_SIZE
	.align		4
.L_156:
        /*0040*/ 	.byte	0x03, 0x19
        /*0042*/ 	.short	0x0a80


	//----- nvinfo : EIATTR_PARAM_CBANK
	.align		4
        /*0044*/ 	.byte	0x04, 0x0a
        /*0046*/ 	.short	(.L_158 - .L_157)
	.align		4
.L_157:
        /*0048*/ 	.word	index@(.nv.constant0._ZN7cutlass13device_kernelIN5flash11enable_sm90INS1_16FlashAttnFwdSm90INS1_25CollectiveMainloopFwdSm90ILi2EN4cute5tupleIJNS5_1CILi1EEES8_S8_EEENS6_IJNS7_ILi128EEENS7_ILi96EEENS7_ILi192EEEEEELi128ENS_10bfloat16_tEfNS_4arch4Sm90ELb1ELb0ELb0ELb1ELb1ELb0ELb0ELb1ELb1ELb1ELb1ELb0EEENS1_21CollectiveEpilogueFwdINS6_IJSA_SA_SB_EEES9_SE_SG_Li256ELb1ELb1ELb1ELb0EEENS1_36VarlenDynamicPersistentTileSchedulerILi128ELi96ELi256ELi128ELb1ELb1ELb1ELb1ELb1ELb1EEEEEEEEEvNT_6ParamsE)
        /*004c*/ 	.short	0x0380
        /*004e*/ 	.short	0x0a80


	//----- nvinfo : EIATTR_SW_WAR
	.align		4
.L_158:
        /*0050*/ 	.byte	0x04, 0x36
        /*0052*/ 	.short	(.L_160 - .L_159)
.L_159:
        /*0054*/ 	.word	0x00000008
.L_160:


//--------------------- .nv.info._ZN7cutlass13device_kernelIN5flash11enable_sm90INS1_16FlashAttnFwdSm90INS1_25CollectiveMainloopFwdSm90ILi2EN4cute5tupleIJNS5_1CILi1EEES8_S8_EEENS6_IJNS7_ILi128EEENS7_ILi96EEENS7_ILi192EEEEEELi128ENS_10bfloat16_tEfNS_4arch4Sm90ELb1ELb0ELb0ELb1ELb1ELb1ELb0ELb1ELb1ELb1ELb1ELb0EEENS1_21CollectiveEpilogueFwdINS6_IJSA_SA_SB_EEES9_SE_SG_Li256ELb1ELb1ELb1ELb0EEENS1_36VarlenDynamicPersistentTileSchedulerILi128ELi96ELi256ELi128ELb1ELb1ELb1ELb1ELb1ELb1EEEEEEEEEvNT_6ParamsE --------------------------
	.section	.nv.info._ZN7cutlass13device_kernelIN5flash11enable_sm90INS1_16FlashAttnFwdSm90INS1_25CollectiveMainloopFwdSm90ILi2EN4cute5tupleIJNS5_1CILi1EEES8_S8_EEENS6_IJNS7_ILi128EEENS7_ILi96EEENS7_ILi192EEEEEELi128ENS_10bfloat16_tEfNS_4arch4Sm90ELb1ELb0ELb0ELb1ELb1ELb1ELb0ELb1ELb1ELb1ELb1ELb0EEENS1_21CollectiveEpilogueFwdINS6_IJSA_SA_SB_EEES9_SE_SG_Li256ELb1ELb1ELb1ELb0EEENS1_36VarlenDynamicPersistentTileSchedulerILi128ELi96ELi256ELi128ELb1ELb1ELb1ELb1ELb1ELb1EEEEEEEEEvNT_6ParamsE,"",@"SHT_CUDA_INFO"
	.sectionflags	@""
	.align	4


	//----- nvinfo : EIATTR_CUDA_API_VERSION
	.align		4
        /*0000*/ 	.byte	0x04, 0x37
        /*0002*/ 	.short	(.L_162 - .L_161)
.L_161:
        /*0004*/ 	.word	0x00000082


	//----- nvinfo : EIATTR_KPARAM_INFO
	.align		4
.L_162:
        /*0008*/ 	.byte	0x04, 0x17
        /*000a*/ 	.short	(.L_164 - .L_163)
.L_163:
        /*000c*/ 	.word	0x00000000
        /*0010*/ 	.short	0x0000
        /*0012*/ 	.short	0x0000
        /*0014*/ 	.byte	0x00, 0xf0, 0x01, 0x2a


	//----- nvinfo : EIATTR_SPARSE_MMA_MASK
	.align		4
.L_164:
        /*0018*/ 	.byte	0x03, 0x50
        /*001a*/ 	.short	0x0000


	//----- nvinfo : EIATTR_MAXREG_COUNT
	.align		4
        /*001c*/ 	.byte	0x03, 0x1b
        /*001e*/ 	.short	0x00a8


	//----- nvinfo : EIATTR_MERCURY_ISA_VERSION
	.align		4
        /*0020*/ 	.byte	0x03, 0x5f
        /*0022*/ 	.short	0x0101


	//----- nvinfo : EIATTR_VRC_CTA_INIT_COUNT
	.align		4
        /*0024*/ 	.byte	0x02, 0x4a
	.zero		1
	.zero		1


	//----- nvinfo : EIATTR_EXIT_INSTR_OFFSETS
	.align		4
        /*0028*/ 	.byte	0x04, 0x1c
        /*002a*/ 	.short	(.L_166 - .L_165)


	//   ....[0]....
.L_165:
        /*002c*/ 	.word	0x00000010


	//----- nvinfo : EIATTR_MAX_THREADS
	.align		4
.L_166:
        /*0030*/ 	.byte	0x04, 0x05
        /*0032*/ 	.short	(.L_168 - .L_167)
.L_167:
        /*0034*/ 	.word	0x00000180
        /*0038*/ 	.word	0x00000001
        /*003c*/ 	.word	0x00000001


	//----- nvinfo : EIATTR_CBANK_PARAM_SIZE
	.align		4
.L_168:
        /*0040*/ 	.byte	0x03, 0x19
        /*0042*/ 	.short	0x0a80


	//----- nvinfo : EIATTR_PARAM_CBANK
	.align		4
        /*0044*/ 	.byte	0x04, 0x0a
        /*0046*/ 	.short	(.L_170 - .L_169)
	.align		4
.L_169:
        /*0048*/ 	.word	index@(.nv.constant0._ZN7cutlass13device_kernelIN5flash11enable_sm90INS1_16FlashAttnFwdSm90INS1_25CollectiveMainloopFwdSm90ILi2EN4cute5tupleIJNS5_1CILi1EEES8_S8_EEENS6_IJNS7_ILi128EEENS7_ILi96EEENS7_ILi192EEEEEELi128ENS_10bfloat16_tEfNS_4arch4Sm90ELb1ELb0ELb0ELb1ELb1ELb1ELb0ELb1ELb1ELb1ELb1ELb0EEENS1_21CollectiveEpilogueFwdINS6_IJSA_SA_SB_EEES9_SE_SG_Li256ELb1ELb1ELb1ELb0EEENS1_36VarlenDynamicPersistentTileSchedulerILi128ELi96ELi256ELi128ELb1ELb1ELb1ELb1ELb1ELb1EEEEEEEEEvNT_6ParamsE)
        /*004c*/ 	.short	0x0380
        /*004e*/ 	.short	0x0a80


	//----- nvinfo : EIATTR_SW_WAR
	.align		4
.L_170:
        /*0050*/ 	.byte	0x04, 0x36
        /*0052*/ 	.short	(.L_172 - .L_171)
.L_171:
        /*0054*/ 	.word	0x00000008
.L_172:


//--------------------- .nv.callgraph             --------------------------
	.section	.nv.callgraph,"",@"SHT_CUDA_CALLGRAPH"
	.align	4
	.sectionentsize	8
	.align		4
        /*0000*/ 	.word	0x00000000
	.align		4
        /*0004*/ 	.word	0xffffffff
	.align		4
        /*0008*/ 	.word	0x00000000
	.align		4
        /*000c*/ 	.word	0xfffffffe
	.align		4
        /*0010*/ 	.word	0x00000000
	.align		4
        /*0014*/ 	.word	0xfffffffd
	.align		4
        /*0018*/ 	.word	0x00000000
	.align		4
        /*001c*/ 	.word	0xfffffffc


//--------------------- .nv.constant4             --------------------------
	.section	.nv.constant4,"a",@progbits
	.align	8
	.align		8
.nv.constant4:
        /*0000*/ 	.dword	_ZN82_INTERNAL_795d3125_46_flash_fwd_hdim192_128_bf16_paged_split_sm90_cu_9d2915ae_30444cuda3std3__45__cpo5beginE
	.align		8
        /*0008*/ 	.dword	_ZN82_INTERNAL_795d3125_46_flash_fwd_hdim192_128_bf16_paged_split_sm90_cu_9d2915ae_30444cuda3std3__45__cpo3endE
	.align		8
        /*0010*/ 	.dword	_ZN82_INTERNAL_795d3125_46_flash_fwd_hdim192_128_bf16_paged_split_sm90_cu_9d2915ae_30444cuda3std3__45__cpo6cbeginE
	.align		8
        /*0018*/ 	.dword	_ZN82_INTERNAL_795d3125_46_flash_fwd_hdim192_128_bf16_paged_split_sm90_cu_9d2915ae_30444cuda3std3__45__cpo4cendE
	.align		8
        /*0020*/ 	.dword	_ZN82_INTERNAL_795d3125_46_flash_fwd_hdim192_128_bf16_paged_split_sm90_cu_9d2915ae_30444cuda3std3__484_GLOBAL__N__795d3125_46_flash_fwd_hdim192_128_bf16_paged_split_sm90_cu_9d2915ae_30446ignoreE
	.align		8
        /*0028*/ 	.dword	_ZN82_INTERNAL_795d3125_46_flash_fwd_hdim192_128_bf16_paged_split_sm90_cu_9d2915ae_30444cuda3std3__419piecewise_constructE
	.align		8
        /*0030*/ 	.dword	_ZN82_INTERNAL_795d3125_46_flash_fwd_hdim192_128_bf16_paged_split_sm90_cu_9d2915ae_30444cuda3std3__48in_placeE
	.align		8
        /*0038*/ 	.dword	_ZN82_INTERNAL_795d3125_46_flash_fwd_hdim192_128_bf16_paged_split_sm90_cu_9d2915ae_30444cuda3std6ranges3__45__cpo4swapE
	.align		8
        /*0040*/ 	.dword	_ZN82_INTERNAL_795d3125_46_flash_fwd_hdim192_128_bf16_paged_split_sm90_cu_9d2915ae_30444cuda3std6ranges3__45__cpo9iter_moveE
	.align		8
        /*0048*/ 	.dword	_ZN82_INTERNAL_795d3125_46_flash_fwd_hdim192_128_bf16_paged_split_sm90_cu_9d2915ae_30444cute7productE
	.align		8
        /*0050*/ 	.dword	_ZN82_INTERNAL_795d3125_46_flash_fwd_hdim192_128_bf16_paged_split_sm90_cu_9d2915ae_30444cute1_E


//--------------------- .text._ZN7cutlass13device_kernelIN5flash11enable_sm90INS1_16FlashAttnFwdSm90INS1_25CollectiveMainloopFwdSm90ILi2EN4cute5tupleIJNS5_1CILi1EEES8_S8_EEENS6_IJNS7_ILi128EEENS7_ILi96EEENS7_ILi192EEEEEELi128ENS_10bfloat16_tEfNS_4arch4Sm90ELb0ELb0ELb0ELb0ELb1ELb0ELb0ELb1ELb1ELb1ELb1ELb0EEENS1_21CollectiveEpilogueFwdINS6_IJSA_SA_SB_EEES9_SE_SG_Li256ELb0ELb1ELb1ELb0EEENS1_19SingleTileSchedulerILb0ELb1ELb1ELi128EEEEEEEEEvNT_6ParamsE --------------------------
	.section	.text._ZN7cutlass13device_kernelIN5flash11enable_sm90INS1_16FlashAttnFwdSm90INS1_25CollectiveMainloopFwdSm90ILi2EN4cute5tupleIJNS5_1CILi1EEES8_S8_EEENS6_IJNS7_ILi128EEENS7_ILi96EEENS7_ILi192EEEEEELi128ENS_10bfloat16_tEfNS_4arch4Sm90ELb0ELb0ELb0ELb0ELb1ELb0ELb0ELb1ELb1ELb1ELb1ELb0EEENS1_21CollectiveEpilogueFwdINS6_IJSA_SA_SB_EEES9_SE_SG_Li256ELb0ELb1ELb1ELb0EEENS1_19SingleTileSchedulerILb0ELb1ELb1ELi128EEEEEEEEEvNT_6ParamsE,"ax",@progbits
	.align	128
.text._ZN7cutlass13device_kernelIN5flash11enable_sm90INS1_16FlashAttnFwdSm90INS1_25CollectiveMainloopFwdSm90ILi2EN4cute5tupleIJNS5_1CILi1EEES8_S8_EEENS6_IJNS7_ILi128EEENS7_ILi96EEENS7_ILi192EEEEEELi128ENS_10bfloat16_tEfNS_4arch4Sm90ELb0ELb0ELb0ELb0ELb1ELb0ELb0ELb1ELb1ELb1ELb1ELb0EEENS1_21CollectiveEpilogueFwdINS6_IJSA_SA_SB_EEES9_SE_SG_Li256ELb0ELb1ELb1ELb0EEENS1_19SingleTileSchedulerILb0ELb1ELb1ELi128EEEEEEEEEvNT_6ParamsE:
        .type           _ZN7cutlass13device_kernelIN5flash11enable_sm90INS1_16FlashAttnFwdSm90INS1_25CollectiveMainloopFwdSm90ILi2EN4cute5tupleIJNS5_1CILi1EEES8_S8_EEENS6_IJNS7_ILi128EEENS7_ILi96EEENS7_ILi192EEEEEELi128ENS_10bfloat16_tEfNS_4arch4Sm90ELb0ELb0ELb0ELb0ELb1ELb0ELb0ELb1ELb1ELb1ELb1ELb0EEENS1_21CollectiveEpilogueFwdINS6_IJSA_SA_SB_EEES9_SE_SG_Li256ELb0ELb1ELb1ELb0EEENS1_19SingleTileSchedulerILb0ELb1ELb1ELi128EEEEEEEEEvNT_6ParamsE,@function
        .size           _ZN7cutlass13device_kernelIN5flash11enable_sm90INS1_16FlashAttnFwdSm90INS1_25CollectiveMainloopFwdSm90ILi2EN4cute5tupleIJNS5_1CILi1EEES8_S8_EEENS6_IJNS7_ILi128EEENS7_ILi96EEENS7_ILi192EEEEEELi128ENS_10bfloat16_tEfNS_4arch4Sm90ELb0ELb0ELb0ELb0ELb1ELb0ELb0ELb1ELb1ELb1ELb1ELb0EEENS1_21CollectiveEpilogueFwdINS6_IJSA_SA_SB_EEES9_SE_SG_Li256ELb0ELb1ELb1ELb0EEENS1_19SingleTileSchedulerILb0ELb1ELb1ELi128EEEEEEEEEvNT_6ParamsE,(.L_x_9 - _ZN7cutlass13device_kernelIN5flash11enable_sm90INS1_16FlashAttnFwdSm90INS1_25CollectiveMainloopFwdSm90ILi2EN4cute5tupleIJNS5_1CILi1EEES8_S8_EEENS6_IJNS7_ILi128EEENS7_ILi96EEENS7_ILi192EEEEEELi128ENS_10bfloat16_tEfNS_4arch4Sm90ELb0ELb0ELb0ELb0ELb1ELb0ELb0ELb1ELb1ELb1ELb1ELb0EEENS1_21CollectiveEpilogueFwdINS6_IJSA_SA_SB_EEES9_SE_SG_Li256ELb0ELb1ELb1ELb0EEENS1_19SingleTileSchedulerILb0ELb1ELb1ELi128EEEEEEEEEvNT_6ParamsE)
        .other          _ZN7cutlass13device_kernelIN5flash11enable_sm90INS1_16FlashAttnFwdSm90INS1_25CollectiveMainloopFwdSm90ILi2EN4cute5tupleIJNS5_1CILi1EEES8_S8_EEENS6_IJNS7_ILi128EEENS7_ILi96EEENS7_ILi192EEEEEELi128ENS_10bfloat16_tEfNS_4arch4Sm90ELb0ELb0ELb0ELb0ELb1ELb0ELb0ELb1ELb1ELb1ELb1ELb0EEENS1_21CollectiveEpilogueFwdINS6_IJSA_SA_SB_EEES9_SE_SG_Li256ELb0ELb1ELb1ELb0EEENS1_19SingleTileSchedulerILb0ELb1ELb1ELi128EEEEEEEEEvNT_6ParamsE,@"STO_CUDA_ENTRY STV_DEFAULT"
_ZN7cutlass13device_kernelIN5flash11enable_sm90INS1_16FlashAttnFwdSm90INS1_25CollectiveMainloopFwdSm90ILi2EN4cute5tupleIJNS5_1CILi1EEES8_S8_EEENS6_IJNS7_ILi128EEENS7_ILi96EEENS7_ILi192EEEEEELi128ENS_10bfloat16_tEfNS_4arch4Sm90ELb0ELb0ELb0ELb0ELb1ELb0ELb0ELb1ELb1ELb1ELb1ELb0EEENS1_21CollectiveEpilogueFwdINS6_IJSA_SA_SB_EEES9_SE_SG_Li256ELb0ELb1ELb1ELb0EEENS1_19SingleTileSchedulerILb0ELb1ELb1ELi128EEEEEEEEEvNT_6ParamsE:
[----:B------:R-:W-:Y:S01]  /*0000*/  LDC R1, c[0x0][0x37c] ;  /* 0x0000df00ff017b82 */ /* 0x000fe20000000800 */
[----:B------:R-:W-:Y:S05]  /*0010*/  EXIT ;  /* 0x000000000000794d */ /* 0x000fea0003800000 */
.L_x_0:
[----:B------:R-:W-:-:S00]  /*0020*/  BRA `(.L_x_0) ;  /* 0xfffffffc00fc7947 */ /* 0x000fc0000383ffff */
[----:B------:R-:W-:-:S00]  /*0030*/  NOP ;  /* 0x0000000000007918 */ /* 0x000fc00000000000 */
        /* <DEDUP_REMOVED lines=12> */
.L_x_9:


//--------------------- .text._ZN7cutlass13device_kernelIN5flash11enable_sm90INS1_16FlashAttnFwdSm90INS1_25CollectiveMainloopFwdSm90ILi2EN4cute5tupleIJNS5_1CILi1EEES8_S8_EEENS6_IJNS7_ILi128EEENS7_ILi96EEENS7_ILi192EEEEEELi128ENS_10bfloat16_tEfNS_4arch4Sm90ELb0ELb0ELb0ELb1ELb1ELb0ELb0ELb1ELb1ELb1ELb1ELb0EEENS1_21CollectiveEpilogueFwdINS6_IJSA_SA_SB_EEES9_SE_SG_Li256ELb1ELb1ELb1ELb0EEENS1_36VarlenDynamicPersistentTileSchedulerILi128ELi96ELi256ELi128ELb1ELb1ELb1ELb0ELb1ELb1EEEEEEEEEvNT_6ParamsE --------------------------
	.section	.text._ZN7cutlass13device_kernelIN5flash11enable_sm90INS1_16FlashAttnFwdSm90INS1_25CollectiveMainloopFwdSm90ILi2EN4cute5tupleIJNS5_1CILi1EEES8_S8_EEENS6_IJNS7_ILi128EEENS7_ILi96EEENS7_ILi192EEEEEELi128ENS_10bfloat16_tEfNS_4arch4Sm90ELb0ELb0ELb0ELb1ELb1ELb0ELb0ELb1ELb1ELb1ELb1ELb0EEENS1_21CollectiveEpilogueFwdINS6_IJSA_SA_SB_EEES9_SE_SG_Li256ELb1ELb1ELb1ELb0EEENS1_36VarlenDynamicPersistentTileSchedulerILi128ELi96ELi256ELi128ELb1ELb1ELb1ELb0ELb1ELb1EEEEEEEEEvNT_6ParamsE,"ax",@progbits
	.align	128
.text._ZN7cutlass13device_kernelIN5flash11enable_sm90INS1_16FlashAttnFwdSm90INS1_25CollectiveMainloopFwdSm90ILi2EN4cute5tupleIJNS5_1CILi1EEES8_S8_EEENS6_IJNS7_ILi128EEENS7_ILi96EEENS7_ILi192EEEEEELi128ENS_10bfloat16_tEfNS_4arch4Sm90ELb0ELb0ELb0ELb1ELb1ELb0ELb0ELb1ELb1ELb1ELb1ELb0EEENS1_21CollectiveEpilogueFwdINS6_IJSA_SA_SB_EEES9_SE_SG_Li256ELb1ELb1ELb1ELb0EEENS1_36VarlenDynamicPersistentTileSchedulerILi128ELi96ELi256ELi128ELb1ELb1ELb1ELb0ELb1ELb1EEEEEEEEEvNT_6ParamsE:
        .type           _ZN7cutlass13device_kernelIN5flash11enable_sm90INS1_16FlashAttnFwdSm90INS1_25CollectiveMainloopFwdSm90ILi2EN4cute5tupleIJNS5_1CILi1EEES8_S8_EEENS6_IJNS7_ILi128EEENS7_ILi96EEENS7_ILi192EEEEEELi128ENS_10bfloat16_tEfNS_4arch4Sm90ELb0ELb0ELb0ELb1ELb1ELb0ELb0ELb1ELb1ELb1ELb1ELb0EEENS1_21CollectiveEpilogueFwdINS6_IJSA_SA_SB_EEES9_SE_SG_Li256ELb1ELb1ELb1ELb0EEENS1_36VarlenDynamicPersistentTileSchedulerILi128ELi96ELi256ELi128ELb1ELb1ELb1ELb0ELb1ELb1EEEEEEEEEvNT_6ParamsE,@function
        .size           _ZN7cutlass13device_kernelIN5flash11enable_sm90INS1_16FlashAttnFwdSm90INS1_25CollectiveMainloopFwdSm90ILi2EN4cute5tupleIJNS5_1CILi1EEES8_S8_EEENS6_IJNS7_ILi128EEENS7_ILi96EEENS7_ILi192EEEEEELi128ENS_10bfloat16_tEfNS_4arch4Sm90ELb0ELb0ELb0ELb1ELb1ELb0ELb0ELb1ELb1ELb1ELb1ELb0EEENS1_21CollectiveEpilogueFwdINS6_IJSA_SA_SB_EEES9_SE_SG_Li256ELb1ELb1ELb1ELb0EEENS1_36VarlenDynamicPersistentTileSchedulerILi128ELi96ELi256ELi128ELb1ELb1ELb1ELb0ELb1ELb1EEEEEEEEEvNT_6ParamsE,(.L_x_10 - _ZN7cutlass13device_kernelIN5flash11enable_sm90INS1_16FlashAttnFwdSm90INS1_25CollectiveMainloopFwdSm90ILi2EN4cute5tupleIJNS5_1CILi1EEES8_S8_EEENS6_IJNS7_ILi128EEENS7_ILi96EEENS7_ILi192EEEEEELi128ENS_10bfloat16_tEfNS_4arch4Sm90ELb0ELb0ELb0ELb1ELb1ELb0ELb0ELb1ELb1ELb1ELb1ELb0EEENS1_21CollectiveEpilogueFwdINS6_IJSA_SA_SB_EEES9_SE_SG_Li256ELb1ELb1ELb1ELb0EEENS1_36VarlenDynamicPersistentTileSchedulerILi128ELi96ELi256ELi128ELb1ELb1ELb1ELb0ELb1ELb1EEEEEEEEEvNT_6ParamsE)
        .other          _ZN7cutlass13device_kernelIN5flash11enable_sm90INS1_16FlashAttnFwdSm90INS1_25CollectiveMainloopFwdSm90ILi2EN4cute5tupleIJNS5_1CILi1EEES8_S8_EEENS6_IJNS7_ILi128EEENS7_ILi96EEENS7_ILi192EEEEEELi128ENS_10bfloat16_tEfNS_4arch4Sm90ELb0ELb0ELb0ELb1ELb1ELb0ELb0ELb1ELb1ELb1ELb1ELb0EEENS1_21CollectiveEpilogueFwdINS6_IJSA_SA_SB_EEES9_SE_SG_Li256ELb1ELb1ELb1ELb0EEENS1_36VarlenDynamicPersistentTileSchedulerILi128ELi96ELi256ELi128ELb1ELb1ELb1ELb0ELb1ELb1EEEEEEEEEvNT_6ParamsE,@"STO_CUDA_ENTRY STV_DEFAULT"
_ZN7cutlass13device_kernelIN5flash11enable_sm90INS1_16FlashAttnFwdSm90INS1_25CollectiveMainloopFwdSm90ILi2EN4cute5tupleIJNS5_1CILi1EEES8_S8_EEENS6_IJNS7_ILi128EEENS7_ILi96EEENS7_ILi192EEEEEELi128ENS_10bfloat16_tEfNS_4arch4Sm90ELb0ELb0ELb0ELb1ELb1ELb0ELb0ELb1ELb1ELb1ELb1ELb0EEENS1_21CollectiveEpilogueFwdINS6_IJSA_SA_SB_EEES9_SE_SG_Li256ELb1ELb1ELb1ELb0EEENS1_36VarlenDynamicPersistentTileSchedulerILi128ELi96ELi256ELi128ELb1ELb1ELb1ELb0ELb1ELb1EEEEEEEEEvNT_6ParamsE:
[----:B------:R-:W-:Y:S01]  /*0000*/  LDC R1, c[0x0][0x37c] ;  /* 0x0000df00ff017b82 */ /* 0x000fe20000000800 */
[----:B------:R-:W-:Y:S05]  /*0010*/  EXIT ;  /* 0x000000000000794d */ /* 0x000fea0003800000 */
.L_x_1:
        /* <DEDUP_REMOVED lines=14> */
.L_x_10:


//--------------------- .text._ZN7cutlass13device_kernelIN5flash11enable_sm90INS1_16FlashAttnFwdSm90INS1_25CollectiveMainloopFwdSm90ILi2EN4cute5tupleIJNS5_1CILi1EEES8_S8_EEENS6_IJNS7_ILi128EEENS7_ILi96EEENS7_ILi192EEEEEELi128ENS_10bfloat16_tEfNS_4arch4Sm90ELb0ELb0ELb0ELb1ELb1ELb1ELb0ELb1ELb1ELb1ELb1ELb0EEENS1_21CollectiveEpilogueFwdINS6_IJSA_SA_SB_EEES9_SE_SG_Li256ELb1ELb1ELb1ELb0EEENS1_36VarlenDynamicPersistentTileSchedulerILi128ELi96ELi256ELi128ELb1ELb1ELb1ELb0ELb1ELb1EEEEEEEEEvNT_6ParamsE --------------------------
	.section	.text._ZN7cutlass13device_kernelIN5flash11enable_sm90INS1_16FlashAttnFwdSm90INS1_25CollectiveMainloopFwdSm90ILi2EN4cute5tupleIJNS5_1CILi1EEES8_S8_EEENS6_IJNS7_ILi128EEENS7_ILi96EEENS7_ILi192EEEEEELi128ENS_10bfloat16_tEfNS_4arch4Sm90ELb0ELb0ELb0ELb1ELb1ELb1ELb0ELb1ELb1ELb1ELb1ELb0EEENS1_21CollectiveEpilogueFwdINS6_IJSA_SA_SB_EEES9_SE_SG_Li256ELb1ELb1ELb1ELb0EEENS1_36VarlenDynamicPersistentTileSchedulerILi128ELi96ELi256ELi128ELb1ELb1ELb1ELb0ELb1ELb1EEEEEEEEEvNT_6ParamsE,"ax",@progbits
	.align	128
.text._ZN7cutlass13device_kernelIN5flash11enable_sm90INS1_16FlashAttnFwdSm90INS1_25CollectiveMainloopFwdSm90ILi2EN4cute5tupleIJNS5_1CILi1EEES8_S8_EEENS6_IJNS7_ILi128EEENS7_ILi96EEENS7_ILi192EEEEEELi128ENS_10bfloat16_tEfNS_4arch4Sm90ELb0ELb0ELb0ELb1ELb1ELb1ELb0ELb1ELb1ELb1ELb1ELb0EEENS1_21CollectiveEpilogueFwdINS6_IJSA_SA_SB_EEES9_SE_SG_Li256ELb1ELb1ELb1ELb0EEENS1_36VarlenDynamicPersistentTileSchedulerILi128ELi96ELi256ELi128ELb1ELb1ELb1ELb0ELb1ELb1EEEEEEEEEvNT_6ParamsE:
        .type           _ZN7cutlass13device_kernelIN5flash11enable_sm90INS1_16FlashAttnFwdSm90INS1_25CollectiveMainloopFwdSm90ILi2EN4cute5tupleIJNS5_1CILi1EEES8_S8_EEENS6_IJNS7_ILi128EEENS7_ILi96EEENS7_ILi192EEEEEELi128ENS_10bfloat16_tEfNS_4arch4Sm90ELb0ELb0ELb0ELb1ELb1ELb1ELb0ELb1ELb1ELb1ELb1ELb0EEENS1_21CollectiveEpilogueFwdINS6_IJSA_SA_SB_EEES9_SE_SG_Li256ELb1ELb1ELb1ELb0EEENS1_36VarlenDynamicPersistentTileSchedulerILi128ELi96ELi256ELi128ELb1ELb1ELb1ELb0ELb1ELb1EEEEEEEEEvNT_6ParamsE,@function
        .size           _ZN7cutlass13device_kernelIN5flash11enable_sm90INS1_16FlashAttnFwdSm90INS1_25CollectiveMainloopFwdSm90ILi2EN4cute5tupleIJNS5_1CILi1EEES8_S8_EEENS6_IJNS7_ILi128EEENS7_ILi96EEENS7_ILi192EEEEEELi128ENS_10bfloat16_tEfNS_4arch4Sm90ELb0ELb0ELb0ELb1ELb1ELb1ELb0ELb1ELb1ELb1ELb1ELb0EEENS1_21CollectiveEpilogueFwdINS6_IJSA_SA_SB_EEES9_SE_SG_Li256ELb1ELb1ELb1ELb0EEENS1_36VarlenDynamicPersistentTileSchedulerILi128ELi96ELi256ELi128ELb1ELb1ELb1ELb0ELb1ELb1EEEEEEEEEvNT_6ParamsE,(.L_x_11 - _ZN7cutlass13device_kernelIN5flash11enable_sm90INS1_16FlashAttnFwdSm90INS1_25CollectiveMainloopFwdSm90ILi2EN4cute5tupleIJNS5_1CILi1EEES8_S8_EEENS6_IJNS7_ILi128EEENS7_ILi96EEENS7_ILi192EEEEEELi128ENS_10bfloat16_tEfNS_4arch4Sm90ELb0ELb0ELb0ELb1ELb1ELb1ELb0ELb1ELb1ELb1ELb1ELb0EEENS1_21CollectiveEpilogueFwdINS6_IJSA_SA_SB_EEES9_SE_SG_Li256ELb1ELb1ELb1ELb0EEENS1_36VarlenDynamicPersistentTileSchedulerILi128ELi96ELi256ELi128ELb1ELb1ELb1ELb0ELb1ELb1EEEEEEEEEvNT_6ParamsE)
        .other          _ZN7cutlass13device_kernelIN5flash11enable_sm90INS1_16FlashAttnFwdSm90INS1_25CollectiveMainloopFwdSm90ILi2EN4cute5tupleIJNS5_1CILi1EEES8_S8_EEENS6_IJNS7_ILi128EEENS7_ILi96EEENS7_ILi192EEEEEELi128ENS_10bfloat16_tEfNS_4arch4Sm90ELb0ELb0ELb0ELb1ELb1ELb1ELb0ELb1ELb1ELb1ELb1ELb0EEENS1_21CollectiveEpilogueFwdINS6_IJSA_SA_SB_EEES9_SE_SG_Li256ELb1ELb1ELb1ELb0EEENS1_36VarlenDynamicPersistentTileSchedulerILi128ELi96ELi256ELi128ELb1ELb1ELb1ELb0ELb1ELb1EEEEEEEEEvNT_6ParamsE,@"STO_CUDA_ENTRY STV_DEFAULT"
_ZN7cutlass13device_kernelIN5flash11enable_sm90INS1_16FlashAttnFwdSm90INS1_25CollectiveMainloopFwdSm90ILi2EN4cute5tupleIJNS5_1CILi1EEES8_S8_EEENS6_IJNS7_ILi128EEENS7_ILi96EEENS7_ILi192EEEEEELi128ENS_10bfloat16_tEfNS_4arch4Sm90ELb0ELb0ELb0ELb1ELb1ELb1ELb0ELb1ELb1ELb1ELb1ELb0EEENS1_21CollectiveEpilogueFwdINS6_IJSA_SA_SB_EEES9_SE_SG_Li256ELb1ELb1ELb1ELb0EEENS1_36VarlenDynamicPersistentTileSchedulerILi128ELi96ELi256ELi128ELb1ELb1ELb1ELb0ELb1ELb1EEEEEEEEEvNT_6ParamsE:
[----:B------:R-:W-:Y:S01]  /*0000*/  LDC R1, c[0x0][0x37c] ;  /* 0x0000df00ff017b82 */ /* 0x000fe20000000800 */
[----:B------:R-:W-:Y:S05]  /*0010*/  EXIT ;  /* 0x000000000000794d */ /* 0x000fea0003800000 */
.L_x_2:
        /* <DEDUP_REMOVED lines=14> */
.L_x_11:


//--------------------- .text._ZN7cutlass13device_kernelIN5flash11enable_sm90INS1_16FlashAttnFwdSm90INS1_25CollectiveMainloopFwdSm90ILi2EN4cute5tupleIJNS5_1CILi1EEES8_S8_EEENS6_IJNS7_ILi128EEENS7_ILi96EEENS7_ILi192EEEEEELi128ENS_10bfloat16_tEfNS_4arch4Sm90ELb0ELb1ELb0ELb0ELb1ELb0ELb0ELb1ELb1ELb1ELb1ELb0EEENS1_21CollectiveEpilogueFwdINS6_IJSA_SA_SB_EEES9_SE_SG_Li256ELb0ELb1ELb1ELb0EEENS1_19SingleTileSchedulerILb0ELb1ELb1ELi128EEEEEEEEEvNT_6ParamsE --------------------------
	.section	.text._ZN7cutlass13device_kernelIN5flash11enable_sm90INS1_16FlashAttnFwdSm90INS1_25CollectiveMainloopFwdSm90ILi2EN4cute5tupleIJNS5_1CILi1EEES8_S8_EEENS6_IJNS7_ILi128EEENS7_ILi96EEENS7_ILi192EEEEEELi128ENS_10bfloat16_tEfNS_4arch4Sm90ELb0ELb1ELb0ELb0ELb1ELb0ELb0ELb1ELb1ELb1ELb1ELb0EEENS1_21CollectiveEpilogueFwdINS6_IJSA_SA_SB_EEES9_SE_SG_Li256ELb0ELb1ELb1ELb0EEENS1_19SingleTileSchedulerILb0ELb1ELb1ELi128EEEEEEEEEvNT_6ParamsE,"ax",@progbits
	.align	128
.text._ZN7cutlass13device_kernelIN5flash11enable_sm90INS1_16FlashAttnFwdSm90INS1_25CollectiveMainloopFwdSm90ILi2EN4cute5tupleIJNS5_1CILi1EEES8_S8_EEENS6_IJNS7_ILi128EEENS7_ILi96EEENS7_ILi192EEEEEELi128ENS_10bfloat16_tEfNS_4arch4Sm90ELb0ELb1ELb0ELb0ELb1ELb0ELb0ELb1ELb1ELb1ELb1ELb0EEENS1_21CollectiveEpilogueFwdINS6_IJSA_SA_SB_EEES9_SE_SG_Li256ELb0ELb1ELb1ELb0EEENS1_19SingleTileSchedulerILb0ELb1ELb1ELi128EEEEEEEEEvNT_6ParamsE:
        .type           _ZN7cutlass13device_kernelIN5flash11enable_sm90INS1_16FlashAttnFwdSm90INS1_25CollectiveMainloopFwdSm90ILi2EN4cute5tupleIJNS5_1CILi1EEES8_S8_EEENS6_IJNS7_ILi128EEENS7_ILi96EEENS7_ILi192EEEEEELi128ENS_10bfloat16_tEfNS_4arch4Sm90ELb0ELb1ELb0ELb0ELb1ELb0ELb0ELb1ELb1ELb1ELb1ELb0EEENS1_21CollectiveEpilogueFwdINS6_IJSA_SA_SB_EEES9_SE_SG_Li256ELb0ELb1ELb1ELb0EEENS1_19SingleTileSchedulerILb0ELb1ELb1ELi128EEEEEEEEEvNT_6ParamsE,@function
        .size           _ZN7cutlass13device_kernelIN5flash11enable_sm90INS1_16FlashAttnFwdSm90INS1_25CollectiveMainloopFwdSm90ILi2EN4cute5tupleIJNS5_1CILi1EEES8_S8_EEENS6_IJNS7_ILi128EEENS7_ILi96EEENS7_ILi192EEEEEELi128ENS_10bfloat16_tEfNS_4arch4Sm90ELb0ELb1ELb0ELb0ELb1ELb0ELb0ELb1ELb1ELb1ELb1ELb0EEENS1_21CollectiveEpilogueFwdINS6_IJSA_SA_SB_EEES9_SE_SG_Li256ELb0ELb1ELb1ELb0EEENS1_19SingleTileSchedulerILb0ELb1ELb1ELi128EEEEEEEEEvNT_6ParamsE,(.L_x_12 - _ZN7cutlass13device_kernelIN5flash11enable_sm90INS1_16FlashAttnFwdSm90INS1_25CollectiveMainloopFwdSm90ILi2EN4cute5tupleIJNS5_1CILi1EEES8_S8_EEENS6_IJNS7_ILi128EEENS7_ILi96EEENS7_ILi192EEEEEELi128ENS_10bfloat16_tEfNS_4arch4Sm90ELb0ELb1ELb0ELb0ELb1ELb0ELb0ELb1ELb1ELb1ELb1ELb0EEENS1_21CollectiveEpilogueFwdINS6_IJSA_SA_SB_EEES9_SE_SG_Li256ELb0ELb1ELb1ELb0EEENS1_19SingleTileSchedulerILb0ELb1ELb1ELi128EEEEEEEEEvNT_6ParamsE)
        .other          _ZN7cutlass13device_kernelIN5flash11enable_sm90INS1_16FlashAttnFwdSm90INS1_25CollectiveMainloopFwdSm90ILi2EN4cute5tupleIJNS5_1CILi1EEES8_S8_EEENS6_IJNS7_ILi128EEENS7_ILi96EEENS7_ILi192EEEEEELi128ENS_10bfloat16_tEfNS_4arch4Sm90ELb0ELb1ELb0ELb0ELb1ELb0ELb0ELb1ELb1ELb1ELb1ELb0EEENS1_21CollectiveEpilogueFwdINS6_IJSA_SA_SB_EEES9_SE_SG_Li256ELb0ELb1ELb1ELb0EEENS1_19SingleTileSchedulerILb0ELb1ELb1ELi128EEEEEEEEEvNT_6ParamsE,@"STO_CUDA_ENTRY STV_DEFAULT"
_ZN7cutlass13device_kernelIN5flash11enable_sm90INS1_16FlashAttnFwdSm90INS1_25CollectiveMainloopFwdSm90ILi2EN4cute5tupleIJNS5_1CILi1EEES8_S8_EEENS6_IJNS7_ILi128EEENS7_ILi96EEENS7_ILi192EEEEEELi128ENS_10bfloat16_tEfNS_4arch4Sm90ELb0ELb1ELb0ELb0ELb1ELb0ELb0ELb1ELb1ELb1ELb1ELb0EEENS1_21CollectiveEpilogueFwdINS6_IJSA_SA_SB_EEES9_SE_SG_Li256ELb0ELb1ELb1ELb0EEENS1_19SingleTileSchedulerILb0ELb1ELb1ELi128EEEEEEEEEvNT_6ParamsE:
[----:B------:R-:W-:Y:S01]  /*0000*/  LDC R1, c[0x0][0x37c] ;  /* 0x0000df00ff017b82 */ /* 0x000fe20000000800 */
[----:B------:R-:W-:Y:S05]  /*0010*/  EXIT ;  /* 0x000000000000794d */ /* 0x000fea0003800000 */
.L_x_3:
        /* <DEDUP_REMOVED lines=14> */
.L_x_12:


//--------------------- .text._ZN7cutlass13device_kernelIN5flash11enable_sm90INS1_16FlashAttnFwdSm90INS1_25CollectiveMainloopFwdSm90ILi2EN4cute5tupleIJNS5_1CILi1EEES8_S8_EEENS6_IJNS7_ILi128EEENS7_ILi96EEENS7_ILi192EEEEEELi128ENS_10bfloat16_tEfNS_4arch4Sm90ELb0ELb1ELb0ELb1ELb1ELb0ELb0ELb1ELb1ELb1ELb1ELb0EEENS1_21CollectiveEpilogueFwdINS6_IJSA_SA_SB_EEES9_SE_SG_Li256ELb1ELb1ELb1ELb0EEENS1_36VarlenDynamicPersistentTileSchedulerILi128ELi96ELi256ELi128ELb1ELb1ELb1ELb1ELb0ELb1EEEEEEEEEvNT_6ParamsE --------------------------
	.section	.text._ZN7cutlass13device_kernelIN5flash11enable_sm90INS1_16FlashAttnFwdSm90INS1_25CollectiveMainloopFwdSm90ILi2EN4cute5tupleIJNS5_1CILi1EEES8_S8_EEENS6_IJNS7_ILi128EEENS7_ILi96EEENS7_ILi192EEEEEELi128ENS_10bfloat16_tEfNS_4arch4Sm90ELb0ELb1ELb0ELb1ELb1ELb0ELb0ELb1ELb1ELb1ELb1ELb0EEENS1_21CollectiveEpilogueFwdINS6_IJSA_SA_SB_EEES9_SE_SG_Li256ELb1ELb1ELb1ELb0EEENS1_36VarlenDynamicPersistentTileSchedulerILi128ELi96ELi256ELi128ELb1ELb1ELb1ELb1ELb0ELb1EEEEEEEEEvNT_6ParamsE,"ax",@progbits
	.align	128
.text._ZN7cutlass13device_kernelIN5flash11enable_sm90INS1_16FlashAttnFwdSm90INS1_25CollectiveMainloopFwdSm90ILi2EN4cute5tupleIJNS5_1CILi1EEES8_S8_EEENS6_IJNS7_ILi128EEENS7_ILi96EEENS7_ILi192EEEEEELi128ENS_10bfloat16_tEfNS_4arch4Sm90ELb0ELb1ELb0ELb1ELb1ELb0ELb0ELb1ELb1ELb1ELb1ELb0EEENS1_21CollectiveEpilogueFwdINS6_IJSA_SA_SB_EEES9_SE_SG_Li256ELb1ELb1ELb1ELb0EEENS1_36VarlenDynamicPersistentTileSchedulerILi128ELi96ELi256ELi128ELb1ELb1ELb1ELb1ELb0ELb1EEEEEEEEEvNT_6ParamsE:
        .type           _ZN7cutlass13device_kernelIN5flash11enable_sm90INS1_16FlashAttnFwdSm90INS1_25CollectiveMainloopFwdSm90ILi2EN4cute5tupleIJNS5_1CILi1EEES8_S8_EEENS6_IJNS7_ILi128EEENS7_ILi96EEENS7_ILi192EEEEEELi128ENS_10bfloat16_tEfNS_4arch4Sm90ELb0ELb1ELb0ELb1ELb1ELb0ELb0ELb1ELb1ELb1ELb1ELb0EEENS1_21CollectiveEpilogueFwdINS6_IJSA_SA_SB_EEES9_SE_SG_Li256ELb1ELb1ELb1ELb0EEENS1_36VarlenDynamicPersistentTileSchedulerILi128ELi96ELi256ELi128ELb1ELb1ELb1ELb1ELb0ELb1EEEEEEEEEvNT_6ParamsE,@function
        .size           _ZN7cutlass13device_kernelIN5flash11enable_sm90INS1_16FlashAttnFwdSm90INS1_25CollectiveMainloopFwdSm90ILi2EN4cute5tupleIJNS5_1CILi1EEES8_S8_EEENS6_IJNS7_ILi128EEENS7_ILi96EEENS7_ILi192EEEEEELi128ENS_10bfloat16_tEfNS_4arch4Sm90ELb0ELb1ELb0ELb1ELb1ELb0ELb0ELb1ELb1ELb1ELb1ELb0EEENS1_21CollectiveEpilogueFwdINS6_IJSA_SA_SB_EEES9_SE_SG_Li256ELb1ELb1ELb1ELb0EEENS1_36VarlenDynamicPersistentTileSchedulerILi128ELi96ELi256ELi128ELb1ELb1ELb1ELb1ELb0ELb1EEEEEEEEEvNT_6ParamsE,(.L_x_13 - _ZN7cutlass13device_kernelIN5flash11enable_sm90INS1_16FlashAttnFwdSm90INS1_25CollectiveMainloopFwdSm90ILi2EN4cute5tupleIJNS5_1CILi1EEES8_S8_EEENS6_IJNS7_ILi128EEENS7_ILi96EEENS7_ILi192EEEEEELi128ENS_10bfloat16_tEfNS_4arch4Sm90ELb0ELb1ELb0ELb1ELb1ELb0ELb0ELb1ELb1ELb1ELb1ELb0EEENS1_21CollectiveEpilogueFwdINS6_IJSA_SA_SB_EEES9_SE_SG_Li256ELb1ELb1ELb1ELb0EEENS1_36VarlenDynamicPersistentTileSchedulerILi128ELi96ELi256ELi128ELb1ELb1ELb1ELb1ELb0ELb1EEEEEEEEEvNT_6ParamsE)
        .other          _ZN7cutlass13device_kernelIN5flash11enable_sm90INS1_16FlashAttnFwdSm90INS1_25CollectiveMainloopFwdSm90ILi2EN4cute5tupleIJNS5_1CILi1EEES8_S8_EEENS6_IJNS7_ILi128EEENS7_ILi96EEENS7_ILi192EEEEEELi128ENS_10bfloat16_tEfNS_4arch4Sm90ELb0ELb1ELb0ELb1ELb1ELb0ELb0ELb1ELb1ELb1ELb1ELb0EEENS1_21CollectiveEpilogueFwdINS6_IJSA_SA_SB_EEES9_SE_SG_Li256ELb1ELb1ELb1ELb0EEENS1_36VarlenDynamicPersistentTileSchedulerILi128ELi96ELi256ELi128ELb1ELb1ELb1ELb1ELb0ELb1EEEEEEEEEvNT_6ParamsE,@"STO_CUDA_ENTRY STV_DEFAULT"
_ZN7cutlass13device_kernelIN5flash11enable_sm90INS1_16FlashAttnFwdSm90INS1_25CollectiveMainloopFwdSm90ILi2EN4cute5tupleIJNS5_1CILi1EEES8_S8_EEENS6_IJNS7_ILi128EEENS7_ILi96EEENS7_ILi192EEEEEELi128ENS_10bfloat16_tEfNS_4arch4Sm90ELb0ELb1ELb0ELb1ELb1ELb0ELb0ELb1ELb1ELb1ELb1ELb0EEENS1_21CollectiveEpilogueFwdINS6_IJSA_SA_SB_EEES9_SE_SG_Li256ELb1ELb1ELb1ELb0EEENS1_36VarlenDynamicPersistentTileSchedulerILi128ELi96ELi256ELi128ELb1ELb1ELb1ELb1ELb0ELb1EEEEEEEEEvNT_6ParamsE:
[----:B------:R-:W-:Y:S01]  /*0000*/  LDC R1, c[0x0][0x37c] ;  /* 0x0000df00ff017b82 */ /* 0x000fe20000000800 */
[----:B------:R-:W-:Y:S05]  /*0010*/  EXIT ;  /* 0x000000000000794d */ /* 0x000fea0003800000 */
.L_x_4:
        /* <DEDUP_REMOVED lines=14> */
.L_x_13:


//--------------------- .text._ZN7cutlass13device_kernelIN5flash11enable_sm90INS1_16FlashAttnFwdSm90INS1_25CollectiveMainloopFwdSm90ILi2EN4cute5tupleIJNS5_1CILi1EEES8_S8_EEENS6_IJNS7_ILi128EEENS7_ILi96EEENS7_ILi192EEEEEELi128ENS_10bfloat16_tEfNS_4arch4Sm90ELb0ELb1ELb0ELb1ELb1ELb1ELb0ELb1ELb1ELb1ELb1ELb0EEENS1_21CollectiveEpilogueFwdINS6_IJSA_SA_SB_EEES9_SE_SG_Li256ELb1ELb1ELb1ELb0EEENS1_36VarlenDynamicPersistentTileSchedulerILi128ELi96ELi256ELi128ELb1ELb1ELb1ELb1ELb0ELb1EEEEEEEEEvNT_6ParamsE --------------------------
	.section	.text._ZN7cutlass13device_kernelIN5flash11enable_sm90INS1_16FlashAttnFwdSm90INS1_25CollectiveMainloopFwdSm90ILi2EN4cute5tupleIJNS5_1CILi1EEES8_S8_EEENS6_IJNS7_ILi128EEENS7_ILi96EEENS7_ILi192EEEEEELi128ENS_10bfloat16_tEfNS_4arch4Sm90ELb0ELb1ELb0ELb1ELb1ELb1ELb0ELb1ELb1ELb1ELb1ELb0EEENS1_21CollectiveEpilogueFwdINS6_IJSA_SA_SB_EEES9_SE_SG_Li256ELb1ELb1ELb1ELb0EEENS1_36VarlenDynamicPersistentTileSchedulerILi128ELi96ELi256ELi128ELb1ELb1ELb1ELb1ELb0ELb1EEEEEEEEEvNT_6ParamsE,"ax",@progbits
	.align	128
.text._ZN7cutlass13device_kernelIN5flash11enable_sm90INS1_16FlashAttnFwdSm90INS1_25CollectiveMainloopFwdSm90ILi2EN4cute5tupleIJNS5_1CILi1EEES8_S8_EEENS6_IJNS7_ILi128EEENS7_ILi96EEENS7_ILi192EEEEEELi128ENS_10bfloat16_tEfNS_4arch4Sm90ELb0ELb1ELb0ELb1ELb1ELb1ELb0ELb1ELb1ELb1ELb1ELb0EEENS1_21CollectiveEpilogueFwdINS6_IJSA_SA_SB_EEES9_SE_SG_Li256ELb1ELb1ELb1ELb0EEENS1_36VarlenDynamicPersistentTileSchedulerILi128ELi96ELi256ELi128ELb1ELb1ELb1ELb1ELb0ELb1EEEEEEEEEvNT_6ParamsE:
        .type           _ZN7cutlass13device_kernelIN5flash11enable_sm90INS1_16FlashAttnFwdSm90INS1_25CollectiveMainloopFwdSm90ILi2EN4cute5tupleIJNS5_1CILi1EEES8_S8_EEENS6_IJNS7_ILi128EEENS7_ILi96EEENS7_ILi192EEEEEELi128ENS_10bfloat16_tEfNS_4arch4Sm90ELb0ELb1ELb0ELb1ELb1ELb1ELb0ELb1ELb1ELb1ELb1ELb0EEENS1_21CollectiveEpilogueFwdINS6_IJSA_SA_SB_EEES9_SE_SG_Li256ELb1ELb1ELb1ELb0EEENS1_36VarlenDynamicPersistentTileSchedulerILi128ELi96ELi256ELi128ELb1ELb1ELb1ELb1ELb0ELb1EEEEEEEEEvNT_6ParamsE,@function
        .size           _ZN7cutlass13device_kernelIN5flash11enable_sm90INS1_16FlashAttnFwdSm90INS1_25CollectiveMainloopFwdSm90ILi2EN4cute5tupleIJNS5_1CILi1EEES8_S8_EEENS6_IJNS7_ILi128EEENS7_ILi96EEENS7_ILi192EEEEEELi128ENS_10bfloat16_tEfNS_4arch4Sm90ELb0ELb1ELb0ELb1ELb1ELb1ELb0ELb1ELb1ELb1ELb1ELb0EEENS1_21CollectiveEpilogueFwdINS6_IJSA_SA_SB_EEES9_SE_SG_Li256ELb1ELb1ELb1ELb0EEENS1_36VarlenDynamicPersistentTileSchedulerILi128ELi96ELi256ELi128ELb1ELb1ELb1ELb1ELb0ELb1EEEEEEEEEvNT_6ParamsE,(.L_x_14 - _ZN7cutlass13device_kernelIN5flash11enable_sm90INS1_16FlashAttnFwdSm90INS1_25CollectiveMainloopFwdSm90ILi2EN4cute5tupleIJNS5_1CILi1EEES8_S8_EEENS6_IJNS7_ILi128EEENS7_ILi96EEENS7_ILi192EEEEEELi128ENS_10bfloat16_tEfNS_4arch4Sm90ELb0ELb1ELb0ELb1ELb1ELb1ELb0ELb1ELb1ELb1ELb1ELb0EEENS1_21CollectiveEpilogueFwdINS6_IJSA_SA_SB_EEES9_SE_SG_Li256ELb1ELb1ELb1ELb0EEENS1_36VarlenDynamicPersistentTileSchedulerILi128ELi96ELi256ELi128ELb1ELb1ELb1ELb1ELb0ELb1EEEEEEEEEvNT_6ParamsE)
        .other          _ZN7cutlass13device_kernelIN5flash11enable_sm90INS1_16FlashAttnFwdSm90INS1_25CollectiveMainloopFwdSm90ILi2EN4cute5tupleIJNS5_1CILi1EEES8_S8_EEENS6_IJNS7_ILi128EEENS7_ILi96EEENS7_ILi192EEEEEELi128ENS_10bfloat16_tEfNS_4arch4Sm90ELb0ELb1ELb0ELb1ELb1ELb1ELb0ELb1ELb1ELb1ELb1ELb0EEENS1_21CollectiveEpilogueFwdINS6_IJSA_SA_SB_EEES9_SE_SG_Li256ELb1ELb1ELb1ELb0EEENS1_36VarlenDynamicPersistentTileSchedulerILi128ELi96ELi256ELi128ELb1ELb1ELb1ELb1ELb0ELb1EEEEEEEEEvNT_6ParamsE,@"STO_CUDA_ENTRY STV_DEFAULT"
_ZN7cutlass13device_kernelIN5flash11enable_sm90INS1_16FlashAttnFwdSm90INS1_25CollectiveMainloopFwdSm90ILi2EN4cute5tupleIJNS5_1CILi1EEES8_S8_EEENS6_IJNS7_ILi128EEENS7_ILi96EEENS7_ILi192EEEEEELi128ENS_10bfloat16_tEfNS_4arch4Sm90ELb0ELb1ELb0ELb1ELb1ELb1ELb0ELb1ELb1ELb1ELb1ELb0EEENS1_21CollectiveEpilogueFwdINS6_IJSA_SA_SB_EEES9_SE_SG_Li256ELb1ELb1ELb1ELb0EEENS1_36VarlenDynamicPersistentTileSchedulerILi128ELi96ELi256ELi128ELb1ELb1ELb1ELb1ELb0ELb1EEEEEEEEEvNT_6ParamsE:
[----:B------:R-:W-:Y:S01]  /*0000*/  LDC R1, c[0x0][0x37c] ;  /* 0x0000df00ff017b82 */ /* 0x000fe20000000800 */
[----:B------:R-:W-:Y:S05]  /*0010*/  EXIT ;  /* 0x000000000000794d */ /* 0x000fea0003800000 */
.L_x_5:
        /* <DEDUP_REMOVED lines=14> */
.L_x_14:


//--------------------- .text._ZN7cutlass13device_kernelIN5flash11enable_sm90INS1_16FlashAttnFwdSm90INS1_25CollectiveMainloopFwdSm90ILi2EN4cute5tupleIJNS5_1CILi1EEES8_S8_EEENS6_IJNS7_ILi128EEENS7_ILi96EEENS7_ILi192EEEEEELi128ENS_10bfloat16_tEfNS_4arch4Sm90ELb1ELb0ELb0ELb0ELb1ELb0ELb0ELb1ELb1ELb1ELb1ELb0EEENS1_21CollectiveEpilogueFwdINS6_IJSA_SA_SB_EEES9_SE_SG_Li256ELb0ELb1ELb1ELb0EEENS1_19SingleTileSchedulerILb0ELb1ELb1ELi128EEEEEEEEEvNT_6ParamsE --------------------------
	.section	.text._ZN7cutlass13device_kernelIN5flash11enable_sm90INS1_16FlashAttnFwdSm90INS1_25CollectiveMainloopFwdSm90ILi2EN4cute5tupleIJNS5_1CILi1EEES8_S8_EEENS6_IJNS7_ILi128EEENS7_ILi96EEENS7_ILi192EEEEEELi128ENS_10bfloat16_tEfNS_4arch4Sm90ELb1ELb0ELb0ELb0ELb1ELb0ELb0ELb1ELb1ELb1ELb1ELb0EEENS1_21CollectiveEpilogueFwdINS6_IJSA_SA_SB_EEES9_SE_SG_Li256ELb0ELb1ELb1ELb0EEENS1_19SingleTileSchedulerILb0ELb1ELb1ELi128EEEEEEEEEvNT_6ParamsE,"ax",@progbits
	.align	128
.text._ZN7cutlass13device_kernelIN5flash11enable_sm90INS1_16FlashAttnFwdSm90INS1_25CollectiveMainloopFwdSm90ILi2EN4cute5tupleIJNS5_1CILi1EEES8_S8_EEENS6_IJNS7_ILi128EEENS7_ILi96EEENS7_ILi192EEEEEELi128ENS_10bfloat16_tEfNS_4arch4Sm90ELb1ELb0ELb0ELb0ELb1ELb0ELb0ELb1ELb1ELb1ELb1ELb0EEENS1_21CollectiveEpilogueFwdINS6_IJSA_SA_SB_EEES9_SE_SG_Li256ELb0ELb1ELb1ELb0EEENS1_19SingleTileSchedulerILb0ELb1ELb1ELi128EEEEEEEEEvNT_6ParamsE:
        .type           _ZN7cutlass13device_kernelIN5flash11enable_sm90INS1_16FlashAttnFwdSm90INS1_25CollectiveMainloopFwdSm90ILi2EN4cute5tupleIJNS5_1CILi1EEES8_S8_EEENS6_IJNS7_ILi128EEENS7_ILi96EEENS7_ILi192EEEEEELi128ENS_10bfloat16_tEfNS_4arch4Sm90ELb1ELb0ELb0ELb0ELb1ELb0ELb0ELb1ELb1ELb1ELb1ELb0EEENS1_21CollectiveEpilogueFwdINS6_IJSA_SA_SB_EEES9_SE_SG_Li256ELb0ELb1ELb1ELb0EEENS1_19SingleTileSchedulerILb0ELb1ELb1ELi128EEEEEEEEEvNT_6ParamsE,@function
        .size           _ZN7cutlass13device_kernelIN5flash11enable_sm90INS1_16FlashAttnFwdSm90INS1_25CollectiveMainloopFwdSm90ILi2EN4cute5tupleIJNS5_1CILi1EEES8_S8_EEENS6_IJNS7_ILi128EEENS7_ILi96EEENS7_ILi192EEEEEELi128ENS_10bfloat16_tEfNS_4arch4Sm90ELb1ELb0ELb0ELb0ELb1ELb0ELb0ELb1ELb1ELb1ELb1ELb0EEENS1_21CollectiveEpilogueFwdINS6_IJSA_SA_SB_EEES9_SE_SG_Li256ELb0ELb1ELb1ELb0EEENS1_19SingleTileSchedulerILb0ELb1ELb1ELi128EEEEEEEEEvNT_6ParamsE,(.L_x_15 - _ZN7cutlass13device_kernelIN5flash11enable_sm90INS1_16FlashAttnFwdSm90INS1_25CollectiveMainloopFwdSm90ILi2EN4cute5tupleIJNS5_1CILi1EEES8_S8_EEENS6_IJNS7_ILi128EEENS7_ILi96EEENS7_ILi192EEEEEELi128ENS_10bfloat16_tEfNS_4arch4Sm90ELb1ELb0ELb0ELb0ELb1ELb0ELb0ELb1ELb1ELb1ELb1ELb0EEENS1_21CollectiveEpilogueFwdINS6_IJSA_SA_SB_EEES9_SE_SG_Li256ELb0ELb1ELb1ELb0EEENS1_19SingleTileSchedulerILb0ELb1ELb1ELi128EEEEEEEEEvNT_6ParamsE)
        .other          _ZN7cutlass13device_kernelIN5flash11enable_sm90INS1_16FlashAttnFwdSm90INS1_25CollectiveMainloopFwdSm90ILi2EN4cute5tupleIJNS5_1CILi1EEES8_S8_EEENS6_IJNS7_ILi128EEENS7_ILi96EEENS7_ILi192EEEEEELi128ENS_10bfloat16_tEfNS_4arch4Sm90ELb1ELb0ELb0ELb0ELb1ELb0ELb0ELb1ELb1ELb1ELb1ELb0EEENS1_21CollectiveEpilogueFwdINS6_IJSA_SA_SB_EEES9_SE_SG_Li256ELb0ELb1ELb1ELb0EEENS1_19SingleTileSchedulerILb0ELb1ELb1ELi128EEEEEEEEEvNT_6ParamsE,@"STO_CUDA_ENTRY STV_DEFAULT"
_ZN7cutlass13device_kernelIN5flash11enable_sm90INS1_16FlashAttnFwdSm90INS1_25CollectiveMainloopFwdSm90ILi2EN4cute5tupleIJNS5_1CILi1EEES8_S8_EEENS6_IJNS7_ILi128EEENS7_ILi96EEENS7_ILi192EEEEEELi128ENS_10bfloat16_tEfNS_4arch4Sm90ELb1ELb0ELb0ELb0ELb1ELb0ELb0ELb1ELb1ELb1ELb1ELb0EEENS1_21CollectiveEpilogueFwdINS6_IJSA_SA_SB_EEES9_SE_SG_Li256ELb0ELb1ELb1ELb0EEENS1_19SingleTileSchedulerILb0ELb1ELb1ELi128EEEEEEEEEvNT_6ParamsE:
[----:B------:R-:W-:Y:S01]  /*0000*/  LDC R1, c[0x0][0x37c] ;  /* 0x0000df00ff017b82 */ /* 0x000fe20000000800 */
[----:B------:R-:W-:Y:S05]  /*0010*/  EXIT ;  /* 0x000000000000794d */ /* 0x000fea0003800000 */
.L_x_6:
        /* <DEDUP_REMOVED lines=14> */
.L_x_15:


//--------------------- .text._ZN7cutlass13device_kernelIN5flash11enable_sm90INS1_16FlashAttnFwdSm90INS1_25CollectiveMainloopFwdSm90ILi2EN4cute5tupleIJNS5_1CILi1EEES8_S8_EEENS6_IJNS7_ILi128EEENS7_ILi96EEENS7_ILi192EEEEEELi128ENS_10bfloat16_tEfNS_4arch4Sm90ELb1ELb0ELb0ELb1ELb1ELb0ELb0ELb1ELb1ELb1ELb1ELb0EEENS1_21CollectiveEpilogueFwdINS6_IJSA_SA_SB_EEES9_SE_SG_Li256ELb1ELb1ELb1ELb0EEENS1_36VarlenDynamicPersistentTileSchedulerILi128ELi96ELi256ELi128ELb1ELb1ELb1ELb1ELb1ELb1EEEEEEEEEvNT_6ParamsE --------------------------
	.section	.text._ZN7cutlass13device_kernelIN5flash11enable_sm90INS1_16FlashAttnFwdSm90INS1_25CollectiveMainloopFwdSm90ILi2EN4cute5tupleIJNS5_1CILi1EEES8_S8_EEENS6_IJNS7_ILi128EEENS7_ILi96EEENS7_ILi192EEEEEELi128ENS_10bfloat16_tEfNS_4arch4Sm90ELb1ELb0ELb0ELb1ELb1ELb0ELb0ELb1ELb1ELb1ELb1ELb0EEENS1_21CollectiveEpilogueFwdINS6_IJSA_SA_SB_EEES9_SE_SG_Li256ELb1ELb1ELb1ELb0EEENS1_36VarlenDynamicPersistentTileSchedulerILi128ELi96ELi256ELi128ELb1ELb1ELb1ELb1ELb1ELb1EEEEEEEEEvNT_6ParamsE,"ax",@progbits
	.align	128
.text._ZN7cutlass13device_kernelIN5flash11enable_sm90INS1_16FlashAttnFwdSm90INS1_25CollectiveMainloopFwdSm90ILi2EN4cute5tupleIJNS5_1CILi1EEES8_S8_EEENS6_IJNS7_ILi128EEENS7_ILi96EEENS7_ILi192EEEEEELi128ENS_10bfloat16_tEfNS_4arch4Sm90ELb1ELb0ELb0ELb1ELb1ELb0ELb0ELb1ELb1ELb1ELb1ELb0EEENS1_21CollectiveEpilogueFwdINS6_IJSA_SA_SB_EEES9_SE_SG_Li256ELb1ELb1ELb1ELb0EEENS1_36VarlenDynamicPersistentTileSchedulerILi128ELi96ELi256ELi128ELb1ELb1ELb1ELb1ELb1ELb1EEEEEEEEEvNT_6ParamsE:
        .type           _ZN7cutlass13device_kernelIN5flash11enable_sm90INS1_16FlashAttnFwdSm90INS1_25CollectiveMainloopFwdSm90ILi2EN4cute5tupleIJNS5_1CILi1EEES8_S8_EEENS6_IJNS7_ILi128EEENS7_ILi96EEENS7_ILi192EEEEEELi128ENS_10bfloat16_tEfNS_4arch4Sm90ELb1ELb0ELb0ELb1ELb1ELb0ELb0ELb1ELb1ELb1ELb1ELb0EEENS1_21CollectiveEpilogueFwdINS6_IJSA_SA_SB_EEES9_SE_SG_Li256ELb1ELb1ELb1ELb0EEENS1_36VarlenDynamicPersistentTileSchedulerILi128ELi96ELi256ELi128ELb1ELb1ELb1ELb1ELb1ELb1EEEEEEEEEvNT_6ParamsE,@function
        .size           _ZN7cutlass13device_kernelIN5flash11enable_sm90INS1_16FlashAttnFwdSm90INS1_25CollectiveMainloopFwdSm90ILi2EN4cute5tupleIJNS5_1CILi1EEES8_S8_EEENS6_IJNS7_ILi128EEENS7_ILi96EEENS7_ILi192EEEEEELi128ENS_10bfloat16_tEfNS_4arch4Sm90ELb1ELb0ELb0ELb1ELb1ELb0ELb0ELb1ELb1ELb1ELb1ELb0EEENS1_21CollectiveEpilogueFwdINS6_IJSA_SA_SB_EEES9_SE_SG_Li256ELb1ELb1ELb1ELb0EEENS1_36VarlenDynamicPersistentTileSchedulerILi128ELi96ELi256ELi128ELb1ELb1ELb1ELb1ELb1ELb1EEEEEEEEEvNT_6ParamsE,(.L_x_16 - _ZN7cutlass13device_kernelIN5flash11enable_sm90INS1_16FlashAttnFwdSm90INS1_25CollectiveMainloopFwdSm90ILi2EN4cute5tupleIJNS5_1CILi1EEES8_S8_EEENS6_IJNS7_ILi128EEENS7_ILi96EEENS7_ILi192EEEEEELi128ENS_10bfloat16_tEfNS_4arch4Sm90ELb1ELb0ELb0ELb1ELb1ELb0ELb0ELb1ELb1ELb1ELb1ELb0EEENS1_21CollectiveEpilogueFwdINS6_IJSA_SA_SB_EEES9_SE_SG_Li256ELb1ELb1ELb1ELb0EEENS1_36VarlenDynamicPersistentTileSchedulerILi128ELi96ELi256ELi128ELb1ELb1ELb1ELb1ELb1ELb1EEEEEEEEEvNT_6ParamsE)
        .other          _ZN7cutlass13device_kernelIN5flash11enable_sm90INS1_16FlashAttnFwdSm90INS1_25CollectiveMainloopFwdSm90ILi2EN4cute5tupleIJNS5_1CILi1EEES8_S8_EEENS6_IJNS7_ILi128EEENS7_ILi96EEENS7_ILi192EEEEEELi128ENS_10bfloat16_tEfNS_4arch4Sm90ELb1ELb0ELb0ELb1ELb1ELb0ELb0ELb1ELb1ELb1ELb1ELb0EEENS1_21CollectiveEpilogueFwdINS6_IJSA_SA_SB_EEES9_SE_SG_Li256ELb1ELb1ELb1ELb0EEENS1_36VarlenDynamicPersistentTileSchedulerILi128ELi96ELi256ELi128ELb1ELb1ELb1ELb1ELb1ELb1EEEEEEEEEvNT_6ParamsE,@"STO_CUDA_ENTRY STV_DEFAULT"
_ZN7cutlass13device_kernelIN5flash11enable_sm90INS1_16FlashAttnFwdSm90INS1_25CollectiveMainloopFwdSm90ILi2EN4cute5tupleIJNS5_1CILi1EEES8_S8_EEENS6_IJNS7_ILi128EEENS7_ILi96EEENS7_ILi192EEEEEELi128ENS_10bfloat16_tEfNS_4arch4Sm90ELb1ELb0ELb0ELb1ELb1ELb0ELb0ELb1ELb1ELb1ELb1ELb0EEENS1_21CollectiveEpilogueFwdINS6_IJSA_SA_SB_EEES9_SE_SG_Li256ELb1ELb1ELb1ELb0EEENS1_36VarlenDynamicPersistentTileSchedulerILi128ELi96ELi256ELi128ELb1ELb1ELb1ELb1ELb1ELb1EEEEEEEEEvNT_6ParamsE:
[----:B------:R-:W-:Y:S01]  /*0000*/  LDC R1, c[0x0][0x37c] ;  /* 0x0000df00ff017b82 */ /* 0x000fe20000000800 */
[----:B------:R-:W-:Y:S05]  /*0010*/  EXIT ;  /* 0x000000000000794d */ /* 0x000fea0003800000 */
.L_x_7:
        /* <DEDUP_REMOVED lines=14> */
.L_x_16:


//--------------------- .text._ZN7cutlass13device_kernelIN5flash11enable_sm90INS1_16FlashAttnFwdSm90INS1_25CollectiveMainloopFwdSm90ILi2EN4cute5tupleIJNS5_1CILi1EEES8_S8_EEENS6_IJNS7_ILi128EEENS7_ILi96EEENS7_ILi192EEEEEELi128ENS_10bfloat16_tEfNS_4arch4Sm90ELb1ELb0ELb0ELb1ELb1ELb1ELb0ELb1ELb1ELb1ELb1ELb0EEENS1_21CollectiveEpilogueFwdINS6_IJSA_SA_SB_EEES9_SE_SG_Li256ELb1ELb1ELb1ELb0EEENS1_36VarlenDynamicPersistentTileSchedulerILi128ELi96ELi256ELi128ELb1ELb1ELb1ELb1ELb1ELb1EEEEEEEEEvNT_6ParamsE --------------------------
	.section	.text._ZN7cutlass13device_kernelIN5flash11enable_sm90INS1_16FlashAttnFwdSm90INS1_25CollectiveMainloopFwdSm90ILi2EN4cute5tupleIJNS5_1CILi1EEES8_S8_EEENS6_IJNS7_ILi128EEENS7_ILi96EEENS7_ILi192EEEEEELi128ENS_10bfloat16_tEfNS_4arch4Sm90ELb1ELb0ELb0ELb1ELb1ELb1ELb0ELb1ELb1ELb1ELb1ELb0EEENS1_21CollectiveEpilogueFwdINS6_IJSA_SA_SB_EEES9_SE_SG_Li256ELb1ELb1ELb1ELb0EEENS1_36VarlenDynamicPersistentTileSchedulerILi128ELi96ELi256ELi128ELb1ELb1ELb1ELb1ELb1ELb1EEEEEEEEEvNT_6ParamsE,"ax",@progbits
	.align	128
.text._ZN7cutlass13device_kernelIN5flash11enable_sm90INS1_16FlashAttnFwdSm90INS1_25CollectiveMainloopFwdSm90ILi2EN4cute5tupleIJNS5_1CILi1EEES8_S8_EEENS6_IJNS7_ILi128EEENS7_ILi96EEENS7_ILi192EEEEEELi128ENS_10bfloat16_tEfNS_4arch4Sm90ELb1ELb0ELb0ELb1ELb1ELb1ELb0ELb1ELb1ELb1ELb1ELb0EEENS1_21CollectiveEpilogueFwdINS6_IJSA_SA_SB_EEES9_SE_SG_Li256ELb1ELb1ELb1ELb0EEENS1_36VarlenDynamicPersistentTileSchedulerILi128ELi96ELi256ELi128ELb1ELb1ELb1ELb1ELb1ELb1EEEEEEEEEvNT_6ParamsE:
        .type           _ZN7cutlass13device_kernelIN5flash11enable_sm90INS1_16FlashAttnFwdSm90INS1_25CollectiveMainloopFwdSm90ILi2EN4cute5tupleIJNS5_1CILi1EEES8_S8_EEENS6_IJNS7_ILi128EEENS7_ILi96EEENS7_ILi192EEEEEELi128ENS_10bfloat16_tEfNS_4arch4Sm90ELb1ELb0ELb0ELb1ELb1ELb1ELb0ELb1ELb1ELb1ELb1ELb0EEENS1_21CollectiveEpilogueFwdINS6_IJSA_SA_SB_EEES9_SE_SG_Li256ELb1ELb1ELb1ELb0EEENS1_36VarlenDynamicPersistentTileSchedulerILi128ELi96ELi256ELi128ELb1ELb1ELb1ELb1ELb1ELb1EEEEEEEEEvNT_6ParamsE,@function
        .size           _ZN7cutlass13device_kernelIN5flash11enable_sm90INS1_16FlashAttnFwdSm90INS1_25CollectiveMainloopFwdSm90ILi2EN4cute5tupleIJNS5_1CILi1EEES8_S8_EEENS6_IJNS7_ILi128EEENS7_ILi96EEENS7_ILi192EEEEEELi128ENS_10bfloat16_tEfNS_4arch4Sm90ELb1ELb0ELb0ELb1ELb1ELb1ELb0ELb1ELb1ELb1ELb1ELb0EEENS1_21CollectiveEpilogueFwdINS6_IJSA_SA_SB_EEES9_SE_SG_Li256ELb1ELb1ELb1ELb0EEENS1_36VarlenDynamicPersistentTileSchedulerILi128ELi96ELi256ELi128ELb1ELb1ELb1ELb1ELb1ELb1EEEEEEEEEvNT_6ParamsE,(.L_x_17 - _ZN7cutlass13device_kernelIN5flash11enable_sm90INS1_16FlashAttnFwdSm90INS1_25CollectiveMainloopFwdSm90ILi2EN4cute5tupleIJNS5_1CILi1EEES8_S8_EEENS6_IJNS7_ILi128EEENS7_ILi96EEENS7_ILi192EEEEEELi128ENS_10bfloat16_tEfNS_4arch4Sm90ELb1ELb0ELb0ELb1ELb1ELb1ELb0ELb1ELb1ELb1ELb1ELb0EEENS1_21CollectiveEpilogueFwdINS6_IJSA_SA_SB_EEES9_SE_SG_Li256ELb1ELb1ELb1ELb0EEENS1_36VarlenDynamicPersistentTileSchedulerILi128ELi96ELi256ELi128ELb1ELb1ELb1ELb1ELb1ELb1EEEEEEEEEvNT_6ParamsE)
        .other          _ZN7cutlass13device_kernelIN5flash11enable_sm90INS1_16FlashAttnFwdSm90INS1_25CollectiveMainloopFwdSm90ILi2EN4cute5tupleIJNS5_1CILi1EEES8_S8_EEENS6_IJNS7_ILi128EEENS7_ILi96EEENS7_ILi192EEEEEELi128ENS_10bfloat16_tEfNS_4arch4Sm90ELb1ELb0ELb0ELb1ELb1ELb1ELb0ELb1ELb1ELb1ELb1ELb0EEENS1_21CollectiveEpilogueFwdINS6_IJSA_SA_SB_EEES9_SE_SG_Li256ELb1ELb1ELb1ELb0EEENS1_36VarlenDynamicPersistentTileSchedulerILi128ELi96ELi256ELi128ELb1ELb1ELb1ELb1ELb1ELb1EEEEEEEEEvNT_6ParamsE,@"STO_CUDA_ENTRY STV_DEFAULT"
_ZN7cutlass13device_kernelIN5flash11enable_sm90INS1_16FlashAttnFwdSm90INS1_25CollectiveMainloopFwdSm90ILi2EN4cute5tupleIJNS5_1CILi1EEES8_S8_EEENS6_IJNS7_ILi128EEENS7_ILi96EEENS7_ILi192EEEEEELi128ENS_10bfloat16_tEfNS_4arch4Sm90ELb1ELb0ELb0ELb1ELb1ELb1ELb0ELb1ELb1ELb1ELb1ELb0EEENS1_21CollectiveEpilogueFwdINS6_IJSA_SA_SB_EEES9_SE_SG_Li256ELb1ELb1ELb1ELb0EEENS1_36VarlenDynamicPersistentTileSchedulerILi128ELi96ELi256ELi128ELb1ELb1ELb1ELb1ELb1ELb1EEEEEEEEEvNT_6ParamsE:
[----:B------:R-:W-:Y:S01]  /*0000*/  LDC R1, c[0x0][0x37c] ;  /* 0x0000df00ff017b82 */ /* 0x000fe20000000800 */
[----:B------:R-:W-:Y:S05]  /*0010*/  EXIT ;  /* 0x000000000000794d */ /* 0x000fea0003800000 */
.L_x_8:
        /* <DEDUP_REMOVED lines=14> */
.L_x_17:


//--------------------- .nv.shared.reserved.0     --------------------------
	.section	.nv.shared.reserved.0,"aw",@nobits
	.weak		__nv_reservedSMEM_offset_0_alias
	.size		__nv_reservedSMEM_offset_0_alias, 0, 64
	.other		__nv_reservedSMEM_offset_0_alias,@"STO_CUDA_RESERVED_SHARED STV_DEFAULT"
__nv_reservedSMEM_offset_0_alias:
	.zero		0
	.zero		64


//--------------------- .nv.global                --------------------------
	.section	.nv.global,"aw",@nobits
.nv.global:
	.type		_ZN82_INTERNAL_795d3125_46_flash_fwd_hdim192_128_bf16_paged_split_sm90_cu_9d2915ae_30444cute1_E,@object
	.size		_ZN82_INTERNAL_795d3125_46_flash_fwd_hdim192_128_bf16_paged_split_sm90_cu_9d2915ae_30444cute1_E,(_ZN82_INTERNAL_795d3125_46_flash_fwd_hdim192_128_bf16_paged_split_sm90_cu_9d2915ae_30444cuda3std3__45__cpo6cbeginE - _ZN82_INTERNAL_795d3125_46_flash_fwd_hdim192_128_bf16_paged_split_sm90_cu_9d2915ae_30444cute1_E)
_ZN82_INTERNAL_795d3125_46_flash_fwd_hdim192_128_bf16_paged_split_sm90_cu_9d2915ae_30444cute1_E:
	.zero		1
	.type		_ZN82_INTERNAL_795d3125_46_flash_fwd_hdim192_128_bf16_paged_split_sm90_cu_9d2915ae_30444cuda3std3__45__cpo6cbeginE,@object
	.size		_ZN82_INTERNAL_795d3125_46_flash_fwd_hdim192_128_bf16_paged_split_sm90_cu_9d2915ae_30444cuda3std3__45__cpo6cbeginE,(_ZN82_INTERNAL_795d3125_46_flash_fwd_hdim192_128_bf16_paged_split_sm90_cu_9d2915ae_30444cuda3std3__48in_placeE - _ZN82_INTERNAL_795d3125_46_flash_fwd_hdim192_128_bf16_paged_split_sm90_cu_9d2915ae_30444cuda3std3__45__cpo6cbeginE)
_ZN82_INTERNAL_795d3125_46_flash_fwd_hdim192_128_bf16_paged_split_sm90_cu_9d2915ae_30444cuda3std3__45__cpo6cbeginE:
	.zero		1
	.type		_ZN82_INTERNAL_795d3125_46_flash_fwd_hdim192_128_bf16_paged_split_sm90_cu_9d2915ae_30444cuda3std3__48in_placeE,@object
	.size		_ZN82_INTERNAL_795d3125_46_flash_fwd_hdim192_128_bf16_paged_split_sm90_cu_9d2915ae_30444cuda3std3__48in_placeE,(_ZN82_INTERNAL_795d3125_46_flash_fwd_hdim192_128_bf16_paged_split_sm90_cu_9d2915ae_30444cuda3std6ranges3__45__cpo9iter_moveE - _ZN82_INTERNAL_795d3125_46_flash_fwd_hdim192_128_bf16_paged_split_sm90_cu_9d2915ae_30444cuda3std3__48in_placeE)
_ZN82_INTERNAL_795d3125_46_flash_fwd_hdim192_128_bf16_paged_split_sm90_cu_9d2915ae_30444cuda3std3__48in_placeE:
	.zero		1
	.type		_ZN82_INTERNAL_795d3125_46_flash_fwd_hdim192_128_bf16_paged_split_sm90_cu_9d2915ae_30444cuda3std6ranges3__45__cpo9iter_moveE,@object
	.size		_ZN82_INTERNAL_795d3125_46_flash_fwd_hdim192_128_bf16_paged_split_sm90_cu_9d2915ae_30444cuda3std6ranges3__45__cpo9iter_moveE,(_ZN82_INTERNAL_795d3125_46_flash_fwd_hdim192_128_bf16_paged_split_sm90_cu_9d2915ae_30444cuda3std3__45__cpo5beginE - _ZN82_INTERNAL_795d3125_46_flash_fwd_hdim192_128_bf16_paged_split_sm90_cu_9d2915ae_30444cuda3std6ranges3__45__cpo9iter_moveE)
_ZN82_INTERNAL_795d3125_46_flash_fwd_hdim192_128_bf16_paged_split_sm90_cu_9d2915ae_30444cuda3std6ranges3__45__cpo9iter_moveE:
	.zero		1
	.type		_ZN82_INTERNAL_795d3125_46_flash_fwd_hdim192_128_bf16_paged_split_sm90_cu_9d2915ae_30444cuda3std3__45__cpo5beginE,@object
	.size		_ZN82_INTERNAL_795d3125_46_flash_fwd_hdim192_128_bf16_paged_split_sm90_cu_9d2915ae_30444cuda3std3__45__cpo5beginE,(_ZN82_INTERNAL_795d3125_46_flash_fwd_hdim192_128_bf16_paged_split_sm90_cu_9d2915ae_30444cuda3std3__484_GLOBAL__N__795d3125_46_flash_fwd_hdim192_128_bf16_paged_split_sm90_cu_9d2915ae_30446ignoreE - _ZN82_INTERNAL_795d3125_46_flash_fwd_hdim192_128_bf16_paged_split_sm90_cu_9d2915ae_30444cuda3std3__45__cpo5beginE)
_ZN82_INTERNAL_795d3125_46_flash_fwd_hdim192_128_bf16_paged_split_sm90_cu_9d2915ae_30444cuda3std3__45__cpo5beginE:
	.zero		1
	.type		_ZN82_INTERNAL_795d3125_46_flash_fwd_hdim192_128_bf16_paged_split_sm90_cu_9d2915ae_30444cuda3std3__484_GLOBAL__N__795d3125_46_flash_fwd_hdim192_128_bf16_paged_split_sm90_cu_9d2915ae_30446ignoreE,@object
	.size		_ZN82_INTERNAL_795d3125_46_flash_fwd_hdim192_128_bf16_paged_split_sm90_cu_9d2915ae_30444cuda3std3__484_GLOBAL__N__795d3125_46_flash_fwd_hdim192_128_bf16_paged_split_sm90_cu_9d2915ae_30446ignoreE,(_ZN82_INTERNAL_795d3125_46_flash_fwd_hdim192_128_bf16_paged_split_sm90_cu_9d2915ae_30444cute7productE - _ZN82_INTERNAL_795d3125_46_flash_fwd_hdim192_128_bf16_paged_split_sm90_cu_9d2915ae_30444cuda3std3__484_GLOBAL__N__795d3125_46_flash_fwd_hdim192_128_bf16_paged_split_sm90_cu_9d2915ae_30446ignoreE)
_ZN82_INTERNAL_795d3125_46_flash_fwd_hdim192_128_bf16_paged_split_sm90_cu_9d2915ae_30444cuda3std3__484_GLOBAL__N__795d3125_46_flash_fwd_hdim192_128_bf16_paged_split_sm90_cu_9d2915ae_30446ignoreE:
	.zero		1
	.type		_ZN82_INTERNAL_795d3125_46_flash_fwd_hdim192_128_bf16_paged_split_sm90_cu_9d2915ae_30444cute7productE,@object
	.size		_ZN82_INTERNAL_795d3125_46_flash_fwd_hdim192_128_bf16_paged_split_sm90_cu_9d2915ae_30444cute7productE,(_ZN82_INTERNAL_795d3125_46_flash_fwd_hdim192_128_bf16_paged_split_sm90_cu_9d2915ae_30444cuda3std3__45__cpo3endE - _ZN82_INTERNAL_795d3125_46_flash_fwd_hdim192_128_bf16_paged_split_sm90_cu_9d2915ae_30444cute7productE)
_ZN82_INTERNAL_795d3125_46_flash_fwd_hdim192_128_bf16_paged_split_sm90_cu_9d2915ae_30444cute7productE:
	.zero		1
	.type		_ZN82_INTERNAL_795d3125_46_flash_fwd_hdim192_128_bf16_paged_split_sm90_cu_9d2915ae_30444cuda3std3__45__cpo3endE,@object
	.size		_ZN82_INTERNAL_795d3125_46_flash_fwd_hdim192_128_bf16_paged_split_sm90_cu_9d2915ae_30444cuda3std3__45__cpo3endE,(_ZN82_INTERNAL_795d3125_46_flash_fwd_hdim192_128_bf16_paged_split_sm90_cu_9d2915ae_30444cuda3std3__419piecewise_constructE - _ZN82_INTERNAL_795d3125_46_flash_fwd_hdim192_128_bf16_paged_split_sm90_cu_9d2915ae_30444cuda3std3__45__cpo3endE)
_ZN82_INTERNAL_795d3125_46_flash_fwd_hdim192_128_bf16_paged_split_sm90_cu_9d2915ae_30444cuda3std3__45__cpo3endE:
	.zero		1
	.type		_ZN82_INTERNAL_795d3125_46_flash_fwd_hdim192_128_bf16_paged_split_sm90_cu_9d2915ae_30444cuda3std3__419piecewise_constructE,@object
	.size		_ZN82_INTERNAL_795d3125_46_flash_fwd_hdim192_128_bf16_paged_split_sm90_cu_9d2915ae_30444cuda3std3__419piecewise_constructE,(_ZN82_INTERNAL_795d3125_46_flash_fwd_hdim192_128_bf16_paged_split_sm90_cu_9d2915ae_30444cuda3std3__45__cpo4cendE - _ZN82_INTERNAL_795d3125_46_flash_fwd_hdim192_128_bf16_paged_split_sm90_cu_9d2915ae_30444cuda3std3__419piecewise_constructE)
_ZN82_INTERNAL_795d3125_46_flash_fwd_hdim192_128_bf16_paged_split_sm90_cu_9d2915ae_30444cuda3std3__419piecewise_constructE:
	.zero		1
	.type		_ZN82_INTERNAL_795d3125_46_flash_fwd_hdim192_128_bf16_paged_split_sm90_cu_9d2915ae_30444cuda3std3__45__cpo4cendE,@object
	.size		_ZN82_INTERNAL_795d3125_46_flash_fwd_hdim192_128_bf16_paged_split_sm90_cu_9d2915ae_30444cuda3std3__45__cpo4cendE,(_ZN82_INTERNAL_795d3125_46_flash_fwd_hdim192_128_bf16_paged_split_sm90_cu_9d2915ae_30444cuda3std6ranges3__45__cpo4swapE - _ZN82_INTERNAL_795d3125_46_flash_fwd_hdim192_128_bf16_paged_split_sm90_cu_9d2915ae_30444cuda3std3__45__cpo4cendE)
_ZN82_INTERNAL_795d3125_46_flash_fwd_hdim192_128_bf16_paged_split_sm90_cu_9d2915ae_30444cuda3std3__45__cpo4cendE:
	.zero		1
	.type		_ZN82_INTERNAL_795d3125_46_flash_fwd_hdim192_128_bf16_paged_split_sm90_cu_9d2915ae_30444cuda3std6ranges3__45__cpo4swapE,@object
	.size		_ZN82_INTERNAL_795d3125_46_flash_fwd_hdim192_128_bf16_paged_split_sm90_cu_9d2915ae_30444cuda3std6ranges3__45__cpo4swapE,(.L_7 - _ZN82_INTERNAL_795d3125_46_flash_fwd_hdim192_128_bf16_paged_split_sm90_cu_9d2915ae_30444cuda3std6ranges3__45__cpo4swapE)
_ZN82_INTERNAL_795d3125_46_flash_fwd_hdim192_128_bf16_paged_split_sm90_cu_9d2915ae_30444cuda3std6ranges3__45__cpo4swapE:
	.zero		1
.L_7:


//--------------------- .nv.constant0._ZN7cutlass13device_kernelIN5flash11enable_sm90INS1_16FlashAttnFwdSm90INS1_25CollectiveMainloopFwdSm90ILi2EN4cute5tupleIJNS5_1CILi1EEES8_S8_EEENS6_IJNS7_ILi128EEENS7_ILi96EEENS7_ILi192EEEEEELi128ENS_10bfloat16_tEfNS_4arch4Sm90ELb0ELb0ELb0ELb0ELb1ELb0ELb0ELb1ELb1ELb1ELb1ELb0EEENS1_21CollectiveEpilogueFwdINS6_IJSA_SA_SB_EEES9_SE_SG_Li256ELb0ELb1ELb1ELb0EEENS1_19SingleTileSchedulerILb0ELb1ELb1ELi128EEEEEEEEEvNT_6ParamsE --------------------------
	.section	.nv.constant0._ZN7cutlass13device_kernelIN5flash11enable_sm90INS1_16FlashAttnFwdSm90INS1_25CollectiveMainloopFwdSm90ILi2EN4cute5tupleIJNS5_1CILi1EEES8_S8_EEENS6_IJNS7_ILi128EEENS7_ILi96EEENS7_ILi192EEEEEELi128ENS_10bfloat16_tEfNS_4arch4Sm90ELb0ELb0ELb0ELb0ELb1ELb0ELb0ELb1ELb1ELb1ELb1ELb0EEENS1_21CollectiveEpilogueFwdINS6_IJSA_SA_SB_EEES9_SE_SG_Li256ELb0ELb1ELb1ELb0EEENS1_19SingleTileSchedulerILb0ELb1ELb1ELi128EEEEEEEEEvNT_6ParamsE,"a",@progbits
	.sectionflags	@""
	.align	4
.nv.constant0._ZN7cutlass13device_kernelIN5flash11enable_sm90INS1_16FlashAttnFwdSm90INS1_25CollectiveMainloopFwdSm90ILi2EN4cute5tupleIJNS5_1CILi1EEES8_S8_EEENS6_IJNS7_ILi128EEENS7_ILi96EEENS7_ILi192EEEEEELi128ENS_10bfloat16_tEfNS_4arch4Sm90ELb0ELb0ELb0ELb0ELb1ELb0ELb0ELb1ELb1ELb1ELb1ELb0EEENS1_21CollectiveEpilogueFwdINS6_IJSA_SA_SB_EEES9_SE_SG_Li256ELb0ELb1ELb1ELb0EEENS1_19SingleTileSchedulerILb0ELb1ELb1ELi128EEEEEEEEEvNT_6ParamsE:
	.zero		3456


//--------------------- .nv.constant0._ZN7cutlass13device_kernelIN5flash11enable_sm90INS1_16FlashAttnFwdSm90INS1_25CollectiveMainloopFwdSm90ILi2EN4cute5tupleIJNS5_1CILi1EEES8_S8_EEENS6_IJNS7_ILi128EEENS7_ILi96EEENS7_ILi192EEEEEELi128ENS_10bfloat16_tEfNS_4arch4Sm90ELb0ELb0ELb0ELb1ELb1ELb0ELb0ELb1ELb1ELb1ELb1ELb0EEENS1_21CollectiveEpilogueFwdINS6_IJSA_SA_SB_EEES9_SE_SG_Li256ELb1ELb1ELb1ELb0EEENS1_36VarlenDynamicPersistentTileSchedulerILi128ELi96ELi256ELi128ELb1ELb1ELb1ELb0ELb1ELb1EEEEEEEEEvNT_6ParamsE --------------------------
	.section	.nv.constant0._ZN7cutlass13device_kernelIN5flash11enable_sm90INS1_16FlashAttnFwdSm90INS1_25CollectiveMainloopFwdSm90ILi2EN4cute5tupleIJNS5_1CILi1EEES8_S8_EEENS6_IJNS7_ILi128EEENS7_ILi96EEENS7_ILi192EEEEEELi128ENS_10bfloat16_tEfNS_4arch4Sm90ELb0ELb0ELb0ELb1ELb1ELb0ELb0ELb1ELb1ELb1ELb1ELb0EEENS1_21CollectiveEpilogueFwdINS6_IJSA_SA_SB_EEES9_SE_SG_Li256ELb1ELb1ELb1ELb0EEENS1_36VarlenDynamicPersistentTileSchedulerILi128ELi96ELi256ELi128ELb1ELb1ELb1ELb0ELb1ELb1EEEEEEEEEvNT_6ParamsE,"a",@progbits
	.sectionflags	@""
	.align	4
.nv.constant0._ZN7cutlass13device_kernelIN5flash11enable_sm90INS1_16FlashAttnFwdSm90INS1_25CollectiveMainloopFwdSm90ILi2EN4cute5tupleIJNS5_1CILi1EEES8_S8_EEENS6_IJNS7_ILi128EEENS7_ILi96EEENS7_ILi192EEEEEELi128ENS_10bfloat16_tEfNS_4arch4Sm90ELb0ELb0ELb0ELb1ELb1ELb0ELb0ELb1ELb1ELb1ELb1ELb0EEENS1_21CollectiveEpilogueFwdINS6_IJSA_SA_SB_EEES9_SE_SG_Li256ELb1ELb1ELb1ELb0EEENS1_36VarlenDynamicPersistentTileSchedulerILi128ELi96ELi256ELi128ELb1ELb1ELb1ELb0ELb1ELb1EEEEEEEEEvNT_6ParamsE:
	.zero		3584


//--------------------- .nv.constant0._ZN7cutlass13device_kernelIN5flash11enable_sm90INS1_16FlashAttnFwdSm90INS1_25CollectiveMainloopFwdSm90ILi2EN4cute5tupleIJNS5_1CILi1EEES8_S8_EEENS6_IJNS7_ILi128EEENS7_ILi96EEENS7_ILi192EEEEEELi128ENS_10bfloat16_tEfNS_4arch4Sm90ELb0ELb0ELb0ELb1ELb1ELb1ELb0ELb1ELb1ELb1ELb1ELb0EEENS1_21CollectiveEpilogueFwdINS6_IJSA_SA_SB_EEES9_SE_SG_Li256ELb1ELb1ELb1ELb0EEENS1_36VarlenDynamicPersistentTileSchedulerILi128ELi96ELi256ELi128ELb1ELb1ELb1ELb0ELb1ELb1EEEEEEEEEvNT_6ParamsE --------------------------
	.section	.nv.constant0._ZN7cutlass13device_kernelIN5flash11enable_sm90INS1_16FlashAttnFwdSm90INS1_25CollectiveMainloopFwdSm90ILi2EN4cute5tupleIJNS5_1CILi1EEES8_S8_EEENS6_IJNS7_ILi128EEENS7_ILi96EEENS7_ILi192EEEEEELi128ENS_10bfloat16_tEfNS_4arch4Sm90ELb0ELb0ELb0ELb1ELb1ELb1ELb0ELb1ELb1ELb1ELb1ELb0EEENS1_21CollectiveEpilogueFwdINS6_IJSA_SA_SB_EEES9_SE_SG_Li256ELb1ELb1ELb1ELb0EEENS1_36VarlenDynamicPersistentTileSchedulerILi128ELi96ELi256ELi128ELb1ELb1ELb1ELb0ELb1ELb1EEEEEEEEEvNT_6ParamsE,"a",@progbits
	.sectionflags	@""
	.align	4
.nv.constant0._ZN7cutlass13device_kernelIN5flash11enable_sm90INS1_16FlashAttnFwdSm90INS1_25CollectiveMainloopFwdSm90ILi2EN4cute5tupleIJNS5_1CILi1EEES8_S8_EEENS6_IJNS7_ILi128EEENS7_ILi96EEENS7_ILi192EEEEEELi128ENS_10bfloat16_tEfNS_4arch4Sm90ELb0ELb0ELb0ELb1ELb1ELb1ELb0ELb1ELb1ELb1ELb1ELb0EEENS1_21CollectiveEpilogueFwdINS6_IJSA_SA_SB_EEES9_SE_SG_Li256ELb1ELb1ELb1ELb0EEENS1_36VarlenDynamicPersistentTileSchedulerILi128ELi96ELi256ELi128ELb1ELb1ELb1ELb0ELb1ELb1EEEEEEEEEvNT_6ParamsE:
	.zero		3584


//--------------------- .nv.constant0._ZN7cutlass13device_kernelIN5flash11enable_sm90INS1_16FlashAttnFwdSm90INS1_25CollectiveMainloopFwdSm90ILi2EN4cute5tupleIJNS5_1CILi1EEES8_S8_EEENS6_IJNS7_ILi128EEENS7_ILi96EEENS7_ILi192EEEEEELi128ENS_10bfloat16_tEfNS_4arch4Sm90ELb0ELb1ELb0ELb0ELb1ELb0ELb0ELb1ELb1ELb1ELb1ELb0EEENS1_21CollectiveEpilogueFwdINS6_IJSA_SA_SB_EEES9_SE_SG_Li256ELb0ELb1ELb1ELb0EEENS1_19SingleTileSchedulerILb0ELb1ELb1ELi128EEEEEEEEEvNT_6ParamsE --------------------------
	.section	.nv.constant0._ZN7cutlass13device_kernelIN5flash11enable_sm90INS1_16FlashAttnFwdSm90INS1_25CollectiveMainloopFwdSm90ILi2EN4cute5tupleIJNS5_1CILi1EEES8_S8_EEENS6_IJNS7_ILi128EEENS7_ILi96EEENS7_ILi192EEEEEELi128ENS_10bfloat16_tEfNS_4arch4Sm90ELb0ELb1ELb0ELb0ELb1ELb0ELb0ELb1ELb1ELb1ELb1ELb0EEENS1_21CollectiveEpilogueFwdINS6_IJSA_SA_SB_EEES9_SE_SG_Li256ELb0ELb1ELb1ELb0EEENS1_19SingleTileSchedulerILb0ELb1ELb1ELi128EEEEEEEEEvNT_6ParamsE,"a",@progbits
	.sectionflags	@""
	.align	4
.nv.constant0._ZN7cutlass13device_kernelIN5flash11enable_sm90INS1_16FlashAttnFwdSm90INS1_25CollectiveMainloopFwdSm90ILi2EN4cute5tupleIJNS5_1CILi1EEES8_S8_EEENS6_IJNS7_ILi128EEENS7_ILi96EEENS7_ILi192EEEEEELi128ENS_10bfloat16_tEfNS_4arch4Sm90ELb0ELb1ELb0ELb0ELb1ELb0ELb0ELb1ELb1ELb1ELb1ELb0EEENS1_21CollectiveEpilogueFwdINS6_IJSA_SA_SB_EEES9_SE_SG_Li256ELb0ELb1ELb1ELb0EEENS1_19SingleTileSchedulerILb0ELb1ELb1ELi128EEEEEEEEEvNT_6ParamsE:
	.zero		3456


//--------------------- .nv.constant0._ZN7cutlass13device_kernelIN5flash11enable_sm90INS1_16FlashAttnFwdSm90INS1_25CollectiveMainloopFwdSm90ILi2EN4cute5tupleIJNS5_1CILi1EEES8_S8_EEENS6_IJNS7_ILi128EEENS7_ILi96EEENS7_ILi192EEEEEELi128ENS_10bfloat16_tEfNS_4arch4Sm90ELb0ELb1ELb0ELb1ELb1ELb0ELb0ELb1ELb1ELb1ELb1ELb0EEENS1_21CollectiveEpilogueFwdINS6_IJSA_SA_SB_EEES9_SE_SG_Li256ELb1ELb1ELb1ELb0EEENS1_36VarlenDynamicPersistentTileSchedulerILi128ELi96ELi256ELi128ELb1ELb1ELb1ELb1ELb0ELb1EEEEEEEEEvNT_6ParamsE --------------------------
	.section	.nv.constant0._ZN7cutlass13device_kernelIN5flash11enable_sm90INS1_16FlashAttnFwdSm90INS1_25CollectiveMainloopFwdSm90ILi2EN4cute5tupleIJNS5_1CILi1EEES8_S8_EEENS6_IJNS7_ILi128EEENS7_ILi96EEENS7_ILi192EEEEEELi128ENS_10bfloat16_tEfNS_4arch4Sm90ELb0ELb1ELb0ELb1ELb1ELb0ELb0ELb1ELb1ELb1ELb1ELb0EEENS1_21CollectiveEpilogueFwdINS6_IJSA_SA_SB_EEES9_SE_SG_Li256ELb1ELb1ELb1ELb0EEENS1_36VarlenDynamicPersistentTileSchedulerILi128ELi96ELi256ELi128ELb1ELb1ELb1ELb1ELb0ELb1EEEEEEEEEvNT_6ParamsE,"a",@progbits
	.sectionflags	@""
	.align	4
.nv.constant0._ZN7cutlass13device_kernelIN5flash11enable_sm90INS1_16FlashAttnFwdSm90INS1_25CollectiveMainloopFwdSm90ILi2EN4cute5tupleIJNS5_1CILi1EEES8_S8_EEENS6_IJNS7_ILi128EEENS7_ILi96EEENS7_ILi192EEEEEELi128ENS_10bfloat16_tEfNS_4arch4Sm90ELb0ELb1ELb0ELb1ELb1ELb0ELb0ELb1ELb1ELb1ELb1ELb0EEENS1_21CollectiveEpilogueFwdINS6_IJSA_SA_SB_EEES9_SE_SG_Li256ELb1ELb1ELb1ELb0EEENS1_36VarlenDynamicPersistentTileSchedulerILi128ELi96ELi256ELi128ELb1ELb1ELb1ELb1ELb0ELb1EEEEEEEEEvNT_6ParamsE:
	.zero		3584


//--------------------- .nv.constant0._ZN7cutlass13device_kernelIN5flash11enable_sm90INS1_16FlashAttnFwdSm90INS1_25CollectiveMainloopFwdSm90ILi2EN4cute5tupleIJNS5_1CILi1EEES8_S8_EEENS6_IJNS7_ILi128EEENS7_ILi96EEENS7_ILi192EEEEEELi128ENS_10bfloat16_tEfNS_4arch4Sm90ELb0ELb1ELb0ELb1ELb1ELb1ELb0ELb1ELb1ELb1ELb1ELb0EEENS1_21CollectiveEpilogueFwdINS6_IJSA_SA_SB_EEES9_SE_SG_Li256ELb1ELb1ELb1ELb0EEENS1_36VarlenDynamicPersistentTileSchedulerILi128ELi96ELi256ELi128ELb1ELb1ELb1ELb1ELb0ELb1EEEEEEEEEvNT_6ParamsE --------------------------
	.section	.nv.constant0._ZN7cutlass13device_kernelIN5flash11enable_sm90INS1_16FlashAttnFwdSm90INS1_25CollectiveMainloopFwdSm90ILi2EN4cute5tupleIJNS5_1CILi1EEES8_S8_EEENS6_IJNS7_ILi128EEENS7_ILi96EEENS7_ILi192EEEEEELi128ENS_10bfloat16_tEfNS_4arch4Sm90ELb0ELb1ELb0ELb1ELb1ELb1ELb0ELb1ELb1ELb1ELb1ELb0EEENS1_21CollectiveEpilogueFwdINS6_IJSA_SA_SB_EEES9_SE_SG_Li256ELb1ELb1ELb1ELb0EEENS1_36VarlenDynamicPersistentTileSchedulerILi128ELi96ELi256ELi128ELb1ELb1ELb1ELb1ELb0ELb1EEEEEEEEEvNT_6ParamsE,"a",@progbits
	.sectionflags	@""
	.align	4
.nv.constant0._ZN7cutlass13device_kernelIN5flash11enable_sm90INS1_16FlashAttnFwdSm90INS1_25CollectiveMainloopFwdSm90ILi2EN4cute5tupleIJNS5_1CILi1EEES8_S8_EEENS6_IJNS7_ILi128EEENS7_ILi96EEENS7_ILi192EEEEEELi128ENS_10bfloat16_tEfNS_4arch4Sm90ELb0ELb1ELb0ELb1ELb1ELb1ELb0ELb1ELb1ELb1ELb1ELb0EEENS1_21CollectiveEpilogueFwdINS6_IJSA_SA_SB_EEES9_SE_SG_Li256ELb1ELb1ELb1ELb0EEENS1_36VarlenDynamicPersistentTileSchedulerILi128ELi96ELi256ELi128ELb1ELb1ELb1ELb1ELb0ELb1EEEEEEEEEvNT_6ParamsE:
	.zero		3584


//--------------------- .nv.constant0._ZN7cutlass13device_kernelIN5flash11enable_sm90INS1_16FlashAttnFwdSm90INS1_25CollectiveMainloopFwdSm90ILi2EN4cute5tupleIJNS5_1CILi1EEES8_S8_EEENS6_IJNS7_ILi128EEENS7_ILi96EEENS7_ILi192EEEEEELi128ENS_10bfloat16_tEfNS_4arch4Sm90ELb1ELb0ELb0ELb0ELb1ELb0ELb0ELb1ELb1ELb1ELb1ELb0EEENS1_21CollectiveEpilogueFwdINS6_IJSA_SA_SB_EEES9_SE_SG_Li256ELb0ELb1ELb1ELb0EEENS1_19SingleTileSchedulerILb0ELb1ELb1ELi128EEEEEEEEEvNT_6ParamsE --------------------------
	.section	.nv.constant0._ZN7cutlass13device_kernelIN5flash11enable_sm90INS1_16FlashAttnFwdSm90INS1_25CollectiveMainloopFwdSm90ILi2EN4cute5tupleIJNS5_1CILi1EEES8_S8_EEENS6_IJNS7_ILi128EEENS7_ILi96EEENS7_ILi192EEEEEELi128ENS_10bfloat16_tEfNS_4arch4Sm90ELb1ELb0ELb0ELb0ELb1ELb0ELb0ELb1ELb1ELb1ELb1ELb0EEENS1_21CollectiveEpilogueFwdINS6_IJSA_SA_SB_EEES9_SE_SG_Li256ELb0ELb1ELb1ELb0EEENS1_19SingleTileSchedulerILb0ELb1ELb1ELi128EEEEEEEEEvNT_6ParamsE,"a",@progbits
	.sectionflags	@""
	.align	4
.nv.constant0._ZN7cutlass13device_kernelIN5flash11enable_sm90INS1_16FlashAttnFwdSm90INS1_25CollectiveMainloopFwdSm90ILi2EN4cute5tupleIJNS5_1CILi1EEES8_S8_EEENS6_IJNS7_ILi128EEENS7_ILi96EEENS7_ILi192EEEEEELi128ENS_10bfloat16_tEfNS_4arch4Sm90ELb1ELb0ELb0ELb0ELb1ELb0ELb0ELb1ELb1ELb1ELb1ELb0EEENS1_21CollectiveEpilogueFwdINS6_IJSA_SA_SB_EEES9_SE_SG_Li256ELb0ELb1ELb1ELb0EEENS1_19SingleTileSchedulerILb0ELb1ELb1ELi128EEEEEEEEEvNT_6ParamsE:
	.zero		3456


//--------------------- .nv.constant0._ZN7cutlass13device_kernelIN5flash11enable_sm90INS1_16FlashAttnFwdSm90INS1_25CollectiveMainloopFwdSm90ILi2EN4cute5tupleIJNS5_1CILi1EEES8_S8_EEENS6_IJNS7_ILi128EEENS7_ILi96EEENS7_ILi192EEEEEELi128ENS_10bfloat16_tEfNS_4arch4Sm90ELb1ELb0ELb0ELb1ELb1ELb0ELb0ELb1ELb1ELb1ELb1ELb0EEENS1_21CollectiveEpilogueFwdINS6_IJSA_SA_SB_EEES9_SE_SG_Li256ELb1ELb1ELb1ELb0EEENS1_36VarlenDynamicPersistentTileSchedulerILi128ELi96ELi256ELi128ELb1ELb1ELb1ELb1ELb1ELb1EEEEEEEEEvNT_6ParamsE --------------------------
	.section	.nv.constant0._ZN7cutlass13device_kernelIN5flash11enable_sm90INS1_16FlashAttnFwdSm90INS1_25CollectiveMainloopFwdSm90ILi2EN4cute5tupleIJNS5_1CILi1EEES8_S8_EEENS6_IJNS7_ILi128EEENS7_ILi96EEENS7_ILi192EEEEEELi128ENS_10bfloat16_tEfNS_4arch4Sm90ELb1ELb0ELb0ELb1ELb1ELb0ELb0ELb1ELb1ELb1ELb1ELb0EEENS1_21CollectiveEpilogueFwdINS6_IJSA_SA_SB_EEES9_SE_SG_Li256ELb1ELb1ELb1ELb0EEENS1_36VarlenDynamicPersistentTileSchedulerILi128ELi96ELi256ELi128ELb1ELb1ELb1ELb1ELb1ELb1EEEEEEEEEvNT_6ParamsE,"a",@progbits
	.sectionflags	@""
	.align	4
.nv.constant0._ZN7cutlass13device_kernelIN5flash11enable_sm90INS1_16FlashAttnFwdSm90INS1_25CollectiveMainloopFwdSm90ILi2EN4cute5tupleIJNS5_1CILi1EEES8_S8_EEENS6_IJNS7_ILi128EEENS7_ILi96EEENS7_ILi192EEEEEELi128ENS_10bfloat16_tEfNS_4arch4Sm90ELb1ELb0ELb0ELb1ELb1ELb0ELb0ELb1ELb1ELb1ELb1ELb0EEENS1_21CollectiveEpilogueFwdINS6_IJSA_SA_SB_EEES9_SE_SG_Li256ELb1ELb1ELb1ELb0EEENS1_36VarlenDynamicPersistentTileSchedulerILi128ELi96ELi256ELi128ELb1ELb1ELb1ELb1ELb1ELb1EEEEEEEEEvNT_6ParamsE:
	.zero		3584


//--------------------- .nv.constant0._ZN7cutlass13device_kernelIN5flash11enable_sm90INS1_16FlashAttnFwdSm90INS1_25CollectiveMainloopFwdSm90ILi2EN4cute5tupleIJNS5_1CILi1EEES8_S8_EEENS6_IJNS7_ILi128EEENS7_ILi96EEENS7_ILi192EEEEEELi128ENS_10bfloat16_tEfNS_4arch4Sm90ELb1ELb0ELb0ELb1ELb1ELb1ELb0ELb1ELb1ELb1ELb1ELb0EEENS1_21CollectiveEpilogueFwdINS6_IJSA_SA_SB_EEES9_SE_SG_Li256ELb1ELb1ELb1ELb0EEENS1_36VarlenDynamicPersistentTileSchedulerILi128ELi96ELi256ELi128ELb1ELb1ELb1ELb1ELb1ELb1EEEEEEEEEvNT_6ParamsE --------------------------
	.section	.nv.constant0._ZN7cutlass13device_kernelIN5flash11enable_sm90INS1_16FlashAttnFwdSm90INS1_25CollectiveMainloopFwdSm90ILi2EN4cute5tupleIJNS5_1CILi1EEES8_S8_EEENS6_IJNS7_ILi128EEENS7_ILi96EEENS7_ILi192EEEEEELi128ENS_10bfloat16_tEfNS_4arch4Sm90ELb1ELb0ELb0ELb1ELb1ELb1ELb0ELb1ELb1ELb1ELb1ELb0EEENS1_21CollectiveEpilogueFwdINS6_IJSA_SA_SB_EEES9_SE_SG_Li256ELb1ELb1ELb1ELb0EEENS1_36VarlenDynamicPersistentTileSchedulerILi128ELi96ELi256ELi128ELb1ELb1ELb1ELb1ELb1ELb1EEEEEEEEEvNT_6ParamsE,"a",@progbits
	.sectionflags	@""
	.align	4
.nv.constant0._ZN7cutlass13device_kernelIN5flash11enable_sm90INS1_16FlashAttnFwdSm90INS1_25CollectiveMainloopFwdSm90ILi2EN4cute5tupleIJNS5_1CILi1EEES8_S8_EEENS6_IJNS7_ILi128EEENS7_ILi96EEENS7_ILi192EEEEEELi128ENS_10bfloat16_tEfNS_4arch4Sm90ELb1ELb0ELb0ELb1ELb1ELb1ELb0ELb1ELb1ELb1ELb1ELb0EEENS1_21CollectiveEpilogueFwdINS6_IJSA_SA_SB_EEES9_SE_SG_Li256ELb1ELb1ELb1ELb0EEENS1_36VarlenDynamicPersistentTileSchedulerILi128ELi96ELi256ELi128ELb1ELb1ELb1ELb1ELb1ELb1EEEEEEEEEvNT_6ParamsE:
	.zero		3584


//--------------------- SYMBOLS --------------------------

	.type		.nv.reservedSmem.offset0,@object
	.size		.nv.reservedSmem.offset0,0x4
